// auto-generated by cutlass_sweep.gemm — config: {"arch": "sm_90", "cluster_m": 1, "cluster_n": 1, "dtype": "fp16", "dtype_b": "fp16", "layout": "nt", "stages": 2, "tile_k": 128, "tile_m": 64, "tile_n": 256}
#include "cutlass/cutlass.h"
#include "cutlass/gemm/collective/collective_builder.hpp"
#include "cutlass/gemm/device/gemm_universal_adapter.h"
#include "cutlass/gemm/kernel/gemm_universal.hpp"
#include "cutlass/epilogue/collective/collective_builder.hpp"

using ElemA = cutlass::half_t;
using ElemB = cutlass::half_t;
using ElemCD = cutlass::half_t;
using Acc  = float;
using TileShape    = cute::Shape<cute::_64, cute::_256, cute::_128>;
using ClusterShape = cute::Shape<cute::_1, cute::_1, cute::_1>;

using CollectiveEpilogue = typename cutlass::epilogue::collective::CollectiveBuilder<
    cutlass::arch::Sm90, cutlass::arch::OpClassTensorOp,
    TileShape, ClusterShape,
    cutlass::epilogue::collective::EpilogueTileAuto,
    Acc, Acc,
    ElemCD, cutlass::layout::RowMajor, 128 / cutlass::sizeof_bits<ElemCD>::value,
    ElemCD, cutlass::layout::RowMajor, 128 / cutlass::sizeof_bits<ElemCD>::value,
    cutlass::epilogue::collective::EpilogueScheduleAuto
  >::CollectiveOp;

using CollectiveMainloop = typename cutlass::gemm::collective::CollectiveBuilder<
    cutlass::arch::Sm90, cutlass::arch::OpClassTensorOp,
    ElemA, cutlass::layout::RowMajor, 128 / cutlass::sizeof_bits<ElemA>::value,
    ElemB, cutlass::layout::ColumnMajor, 128 / cutlass::sizeof_bits<ElemB>::value,
    Acc,
    TileShape, ClusterShape,
    cutlass::gemm::collective::StageCount<2>,
    cutlass::gemm::collective::KernelScheduleAuto
  >::CollectiveOp;

using GemmKernel = cutlass::gemm::kernel::GemmUniversal<
    cute::Shape<int,int,int,int>,
    CollectiveMainloop,
    CollectiveEpilogue
>;
using Gemm = cutlass::gemm::device::GemmUniversalAdapter<GemmKernel>;

// Force the device kernel symbol into the cubin without needing a host main.
auto* _anchor = &cutlass::device_kernel<GemmKernel>;


// ===== COMPILED SASS (sm_90a) =====

	.target	sm_90a

	.elftype	@"ET_EXEC"


//--------------------- .note.nv.tkinfo           --------------------------
	.section	.note.nv.tkinfo,"",@"SHT_NOTE"
	.sectionflags	@"SHF_NOTE_NV_TKINFO"
	.tkinfo
        /*0018*/ 	.word	0x00000002
        /*0030*/ 	.string	""
        /*0030*/ 	.string	"ptxas"
        /*0030*/ 	.string	"Cuda compilation tools, release 13.0, V13.0.88"
        /*0030*/ 	.string	"Build cuda_13.0.r13.0/compiler.36424714_0"
        /*0030*/ 	.string	"-arch sm_90a -m 64 "



//--------------------- .note.nv.cuinfo           --------------------------
	.section	.note.nv.cuinfo,"",@"SHT_NOTE"
	.sectionflags	@"SHF_NOTE_NV_CUINFO"
        /*0018*/ 	.short	0x0002
        /*001a*/ 	.short	0x005a
        /*001c*/ 	.short	0x0082
	.zero		2


//--------------------- .nv.info                  --------------------------
	.section	.nv.info,"",@"SHT_CUDA_INFO"
	.align	4


	//----- nvinfo : EIATTR_REGCOUNT
	.align		4
        /*0000*/ 	.byte	0x04, 0x2f
        /*0002*/ 	.short	(.L_15 - .L_14)
	.align		4
.L_14:
        /*0004*/ 	.word	index@(_ZN7cutlass13device_kernelINS_4gemm6kernel13GemmUniversalIN4cute5tupleIJiiiiEEENS1_10collective13CollectiveMmaINS1_34MainloopSm90TmaGmmaWarpSpecializedILi2ENS5_IJNS4_1CILi1EEESB_SB_EEENS1_32KernelTmaWarpSpecializedPingpongEEENS5_IJNSA_ILi64EEENSA_ILi256EEENSA_ILi128EEEEEENS_6half_tENS5_IJlSB_lEEESJ_SK_NS4_8TiledMMAINS4_8MMA_AtomIJNS4_4SM904GMMA26MMA_64x256x16_F32F16F16_SSILNSO_5MajorE0ELSQ_0ELNSO_7ScaleInE1ELSR_1EEEEEENS4_6LayoutISC_NS5_IJNSA_ILi0EEESV_SV_EEEEENS5_IJNS4_10UnderscoreESY_SY_EEEEENS4_13SM90_TMA_LOADENS4_14ComposedLayoutINS4_7SwizzleILi3ELi4ELi3EEENS4_18smem_ptr_flag_bitsILi16EEENSU_INS5_IJNSA_ILi8EEESF_EEENS5_IJSF_SB_EEEEEEEvNS4_8identityES11_S1B_vS1C_EENS_8epilogue10collective6detail29Sm90TmaWarpSpecializedAdapterINS1F_15DefaultEpilogueISJ_SK_SK_NS1E_6thread17LinearCombinationISJ_Li1EffLNS1J_9ScaleType4KindE0ELNS_15FloatRoundStyleE2ESJ_EENS1_15EpilogueDefaultEEEEEvvEEEEvNT_6ParamsE)
        /*0008*/ 	.word	0x000000a8


	//----- nvinfo : EIATTR_FRAME_SIZE
	.align		4
.L_15:
        /*000c*/ 	.byte	0x04, 0x11
        /*000e*/ 	.short	(.L_17 - .L_16)
	.align		4
.L_16:
        /*0010*/ 	.word	index@(_ZN7cutlass13device_kernelINS_4gemm6kernel13GemmUniversalIN4cute5tupleIJiiiiEEENS1_10collective13CollectiveMmaINS1_34MainloopSm90TmaGmmaWarpSpecializedILi2ENS5_IJNS4_1CILi1EEESB_SB_EEENS1_32KernelTmaWarpSpecializedPingpongEEENS5_IJNSA_ILi64EEENSA_ILi256EEENSA_ILi128EEEEEENS_6half_tENS5_IJlSB_lEEESJ_SK_NS4_8TiledMMAINS4_8MMA_AtomIJNS4_4SM904GMMA26MMA_64x256x16_F32F16F16_SSILNSO_5MajorE0ELSQ_0ELNSO_7ScaleInE1ELSR_1EEEEEENS4_6LayoutISC_NS5_IJNSA_ILi0EEESV_SV_EEEEENS5_IJNS4_10UnderscoreESY_SY_EEEEENS4_13SM90_TMA_LOADENS4_14ComposedLayoutINS4_7SwizzleILi3ELi4ELi3EEENS4_18smem_ptr_flag_bitsILi16EEENSU_INS5_IJNSA_ILi8EEESF_EEENS5_IJSF_SB_EEEEEEEvNS4_8identityES11_S1B_vS1C_EENS_8epilogue10collective6detail29Sm90TmaWarpSpecializedAdapterINS1F_15DefaultEpilogueISJ_SK_SK_NS1E_6thread17LinearCombinationISJ_Li1EffLNS1J_9ScaleType4KindE0ELNS_15FloatRoundStyleE2ESJ_EENS1_15EpilogueDefaultEEEEEvvEEEEvNT_6ParamsE)
        /*0014*/ 	.word	0x00000000


	//----- nvinfo : EIATTR_MIN_STACK_SIZE
	.align		4
.L_17:
        /*0018*/ 	.byte	0x04, 0x12
        /*001a*/ 	.short	(.L_19 - .L_18)
	.align		4
.L_18:
        /*001c*/ 	.word	index@(_ZN7cutlass13device_kernelINS_4gemm6kernel13GemmUniversalIN4cute5tupleIJiiiiEEENS1_10collective13CollectiveMmaINS1_34MainloopSm90TmaGmmaWarpSpecializedILi2ENS5_IJNS4_1CILi1EEESB_SB_EEENS1_32KernelTmaWarpSpecializedPingpongEEENS5_IJNSA_ILi64EEENSA_ILi256EEENSA_ILi128EEEEEENS_6half_tENS5_IJlSB_lEEESJ_SK_NS4_8TiledMMAINS4_8MMA_AtomIJNS4_4SM904GMMA26MMA_64x256x16_F32F16F16_SSILNSO_5MajorE0ELSQ_0ELNSO_7ScaleInE1ELSR_1EEEEEENS4_6LayoutISC_NS5_IJNSA_ILi0EEESV_SV_EEEEENS5_IJNS4_10UnderscoreESY_SY_EEEEENS4_13SM90_TMA_LOADENS4_14ComposedLayoutINS4_7SwizzleILi3ELi4ELi3EEENS4_18smem_ptr_flag_bitsILi16EEENSU_INS5_IJNSA_ILi8EEESF_EEENS5_IJSF_SB_EEEEEEEvNS4_8identityES11_S1B_vS1C_EENS_8epilogue10collective6detail29Sm90TmaWarpSpecializedAdapterINS1F_15DefaultEpilogueISJ_SK_SK_NS1E_6thread17LinearCombinationISJ_Li1EffLNS1J_9ScaleType4KindE0ELNS_15FloatRoundStyleE2ESJ_EENS1_15EpilogueDefaultEEEEEvvEEEEvNT_6ParamsE)
        /*0020*/ 	.word	0x00000000
.L_19:


//--------------------- .nv.compat                --------------------------
	.section	.nv.compat,"",@"SHT_CUDA_COMPAT_INFO"
	.align	4
        /*0000*/ 	.byte	0x02, 0x09, 0x01, 0x00, 0x02, 0x02, 0x04, 0x00, 0x02, 0x05, 0x05, 0x00, 0x03, 0x07, 0x01, 0x01
        /*0010*/ 	.byte	0x02, 0x03, 0x01, 0x00, 0x02, 0x06, 0x01, 0x00, 0x04, 0x0b, 0x08, 0x00, 0x00, 0x00, 0x00, 0x00
        /*0020*/ 	.byte	0x00, 0x00, 0x00, 0x00


//--------------------- .nv.info._ZN7cutlass13device_kernelINS_4gemm6kernel13GemmUniversalIN4cute5tupleIJiiiiEEENS1_10collective13CollectiveMmaINS1_34MainloopSm90TmaGmmaWarpSpecializedILi2ENS5_IJNS4_1CILi1EEESB_SB_EEENS1_32KernelTmaWarpSpecializedPingpongEEENS5_IJNSA_ILi64EEENSA_ILi256EEENSA_ILi128EEEEEENS_6half_tENS5_IJlSB_lEEESJ_SK_NS4_8TiledMMAINS4_8MMA_AtomIJNS4_4SM904GMMA26MMA_64x256x16_F32F16F16_SSILNSO_5MajorE0ELSQ_0ELNSO_7ScaleInE1ELSR_1EEEEEENS4_6LayoutISC_NS5_IJNSA_ILi0EEESV_SV_EEEEENS5_IJNS4_10UnderscoreESY_SY_EEEEENS4_13SM90_TMA_LOADENS4_14ComposedLayoutINS4_7SwizzleILi3ELi4ELi3EEENS4_18smem_ptr_flag_bitsILi16EEENSU_INS5_IJNSA_ILi8EEESF_EEENS5_IJSF_SB_EEEEEEEvNS4_8identityES11_S1B_vS1C_EENS_8epilogue10collective6detail29Sm90TmaWarpSpecializedAdapterINS1F_15DefaultEpilogueISJ_SK_SK_NS1E_6thread17LinearCombinationISJ_Li1EffLNS1J_9ScaleType4KindE0ELNS_15FloatRoundStyleE2ESJ_EENS1_15EpilogueDefaultEEEEEvvEEEEvNT_6ParamsE --------------------------
	.section	.nv.info._ZN7cutlass13device_kernelINS_4gemm6kernel13GemmUniversalIN4cute5tupleIJiiiiEEENS1_10collective13CollectiveMmaINS1_34MainloopSm90TmaGmmaWarpSpecializedILi2ENS5_IJNS4_1CILi1EEESB_SB_EEENS1_32KernelTmaWarpSpecializedPingpongEEENS5_IJNSA_ILi64EEENSA_ILi256EEENSA_ILi128EEEEEENS_6half_tENS5_IJlSB_lEEESJ_SK_NS4_8TiledMMAINS4_8MMA_AtomIJNS4_4SM904GMMA26MMA_64x256x16_F32F16F16_SSILNSO_5MajorE0ELSQ_0ELNSO_7ScaleInE1ELSR_1EEEEEENS4_6LayoutISC_NS5_IJNSA_ILi0EEESV_SV_EEEEENS5_IJNS4_10UnderscoreESY_SY_EEEEENS4_13SM90_TMA_LOADENS4_14ComposedLayoutINS4_7SwizzleILi3ELi4ELi3EEENS4_18smem_ptr_flag_bitsILi16EEENSU_INS5_IJNSA_ILi8EEESF_EEENS5_IJSF_SB_EEEEEEEvNS4_8identityES11_S1B_vS1C_EENS_8epilogue10collective6detail29Sm90TmaWarpSpecializedAdapterINS1F_15DefaultEpilogueISJ_SK_SK_NS1E_6thread17LinearCombinationISJ_Li1EffLNS1J_9ScaleType4KindE0ELNS_15FloatRoundStyleE2ESJ_EENS1_15EpilogueDefaultEEEEEvvEEEEvNT_6ParamsE,"",@"SHT_CUDA_INFO"
	.sectionflags	@""
	.align	4


	//----- nvinfo : EIATTR_CUDA_API_VERSION
	.align		4
        /*0000*/ 	.byte	0x04, 0x37
        /*0002*/ 	.short	(.L_21 - .L_20)
.L_20:
        /*0004*/ 	.word	0x00000082


	//----- nvinfo : EIATTR_KPARAM_INFO
	.align		4
.L_21:
        /*0008*/ 	.byte	0x04, 0x17
        /*000a*/ 	.short	(.L_23 - .L_22)
.L_22:
        /*000c*/ 	.word	0x00000000
        /*0010*/ 	.short	0x0000
        /*0012*/ 	.short	0x0070
        /*0014*/ 	.byte	0x00, 0xf0, 0x01, 0x10


	//----- nvinfo : EIATTR_SPARSE_MMA_MASK
	.align		4
.L_23:
        /*0018*/ 	.byte	0x03, 0x50
        /*001a*/ 	.short	0x0000


	//----- nvinfo : EIATTR_MAXREG_COUNT
	.align		4
        /*001c*/ 	.byte	0x03, 0x1b
        /*001e*/ 	.short	0x00a8


	//----- nvinfo : EIATTR_NUM_BARRIERS
	.align		4
        /*0020*/ 	.byte	0x02, 0x4c
        /*0022*/ 	.byte	0x01
	.zero		1


	//----- nvinfo : EIATTR_EXTERNS
	.align		4
        /*0024*/ 	.byte	0x04, 0x0f
        /*0026*/ 	.short	(.L_25 - .L_24)


	//   ....[0]....
	.align		4
.L_24:
        /*0028*/ 	.word	index@(__assertfail)


	//----- nvinfo : EIATTR_MERCURY_ISA_VERSION
	.align		4
.L_25:
        /*002c*/ 	.byte	0x03, 0x5f
        /*002e*/ 	.short	0x0101


	//----- nvinfo : EIATTR_INT_WARP_WIDE_INSTR_OFFSETS
	.align		4
        /*0030*/ 	.byte	0x04, 0x31
        /*0032*/ 	.short	(.L_27 - .L_26)


	//   ....[0]....
.L_26:
        /*0034*/ 	.word	0x00000430


	//   ....[1]....
        /*0038*/ 	.word	0x00000450


	//   ....[2]....
        /*003c*/ 	.word	0x000004d0


	//   ....[3]....
        /*0040*/ 	.word	0x000004e0


	//   ....[4]....
        /*0044*/ 	.word	0x000004f0


	//   ....[5]....
        /*0048*/ 	.word	0x00000510


	//   ....[6]....
        /*004c*/ 	.word	0x00000570


	//   ....[7]....
        /*0050*/ 	.word	0x00000590


	//----- nvinfo : EIATTR_COOP_GROUP_MASK_REGIDS
	.align		4
.L_27:
        /*0054*/ 	.byte	0x04, 0x29
        /*0056*/ 	.short	(.L_29 - .L_28)


	//   ....[0]....
.L_28:
        /*0058*/ 	.word	0xffffffff


	//   ....[1]....
        /*005c*/ 	.word	0xffffffff


	//   ....[2]....
        /*0060*/ 	.word	0xffffffff


	//   ....[3]....
        /*0064*/ 	.word	0xffffffff


	//   ....[4]....
        /*0068*/ 	.word	0xffffffff


	//   ....[5]....
        /*006c*/ 	.word	0xffffffff


	//----- nvinfo : EIATTR_COOP_GROUP_INSTR_OFFSETS
	.align		4
.L_29:
        /*0070*/ 	.byte	0x04, 0x28
        /*0072*/ 	.short	(.L_31 - .L_30)


	//   ....[0]....
.L_30:
        /*0074*/ 	.word	0x00000050


	//   ....[1]....
        /*0078*/ 	.word	0x00000080


	//   ....[2]....
        /*007c*/ 	.word	0x00000180


	//   ....[3]....
        /*0080*/ 	.word	0x00000350


	//   ....[4]....
        /*0084*/ 	.word	0x00000390


	//   ....[5]....
        /*0088*/ 	.word	0x000003d0


	//----- nvinfo : EIATTR_REG_RECONFIG
	.align		4
.L_31:
        /*008c*/ 	.byte	0x01, 0x54
	.zero		2


	//----- nvinfo : EIATTR_SYSCALL_OFFSETS
	.align		4
        /*0090*/ 	.byte	0x04, 0x46
        /*0092*/ 	.short	(.L_33 - .L_32)


	//   ....[0]....
.L_32:
        /*0094*/ 	.word	0x00001650


	//----- nvinfo : EIATTR_MBARRIER_INSTR_OFFSETS
	.align		4
.L_33:
        /*0098*/ 	.byte	0x04, 0x39
        /*009a*/ 	.short	(.L_35 - .L_34)


	//   ....[0]....
.L_34:
        /*009c*/ 	.word	0x00000300
        /*00a0*/ 	.word	0x000000ff
        /*00a4*/ 	.word	0x00000000
        /*00a8*/ 	.short	0x0100
        /*00aa*/ 	.byte	0x09
	.zero		1


	//   ....[1]....
        /*00ac*/ 	.word	0x00000310
        /*00b0*/ 	.word	0x000000ff
        /*00b4*/ 	.word	0x00000010
        /*00b8*/ 	.short	0x0100
        /*00ba*/ 	.byte	0x09
	.zero		1


	//   ....[2]....
        /*00bc*/ 	.word	0x00000320
        /*00c0*/ 	.word	0x000000ff
        /*00c4*/ 	.word	0x00000008
        /*00c8*/ 	.short	0x0100
        /*00ca*/ 	.byte	0x09
	.zero		1


	//   ....[3]....
        /*00cc*/ 	.word	0x00000330
        /*00d0*/ 	.word	0x000000ff
        /*00d4*/ 	.word	0x00000018
        /*00d8*/ 	.short	0x0100
        /*00da*/ 	.byte	0x09
	.zero		1


	//   ....[4]....
        /*00dc*/ 	.word	0x000005b0
        /*00e0*/ 	.word	0x000000ff
        /*00e4*/ 	.word	0x00000050
        /*00e8*/ 	.short	0x0100
        /*00ea*/ 	.byte	0x09
	.zero		1


	//   ....[5]....
        /*00ec*/ 	.word	0x000005c0
        /*00f0*/ 	.word	0x000000ff
        /*00f4*/ 	.word	0x00000058
        /*00f8*/ 	.short	0x0100
        /*00fa*/ 	.byte	0x09
	.zero		1


	//   ....[6]....
        /*00fc*/ 	.word	0x00000600
        /*0100*/ 	.word	0x000000ff
        /*0104*/ 	.word	0x00000030
        /*0108*/ 	.short	0x0100
        /*010a*/ 	.byte	0x0a
	.zero		1


	//   ....[7]....
        /*010c*/ 	.word	0x00000620
        /*0110*/ 	.word	0x000000ff
        /*0114*/ 	.word	0x00000038
        /*0118*/ 	.short	0x0100
        /*011a*/ 	.byte	0x0a
	.zero		1


	//   ....[8]....
        /*011c*/ 	.word	0x00000630
        /*0120*/ 	.word	0x000000ff
        /*0124*/ 	.word	0x00000040
        /*0128*/ 	.short	0x0100
        /*012a*/ 	.byte	0x0a
	.zero		1


	//   ....[9]....
        /*012c*/ 	.word	0x00000640
        /*0130*/ 	.word	0x000000ff
        /*0134*/ 	.word	0x00000048
        /*0138*/ 	.short	0x0100
        /*013a*/ 	.byte	0x0a
	.zero		1


	//   ....[10]....
        /*013c*/ 	.word	0x00001530
        /*0140*/ 	.word	0x0000009b
        /*0144*/ 	.word	0x00000000
        /*0148*/ 	.short	0x010a
        /*014a*/ 	.byte	0x2d
	.zero		1


	//   ....[11]....
        /*014c*/ 	.word	0x000016e0
        /*0150*/ 	.word	0x00000003
        /*0154*/ 	.word	0x00000000
        /*0158*/ 	.short	0x010a
        /*015a*/ 	.byte	0x3f
	.zero		1


	//   ....[12]....
        /*015c*/ 	.word	0x00001740
        /*0160*/ 	.word	0x00000003
        /*0164*/ 	.word	0x00000000
        /*0168*/ 	.short	0x010a
        /*016a*/ 	.byte	0x3f
	.zero		1


	//   ....[13]....
        /*016c*/ 	.word	0x00001cd0
        /*0170*/ 	.word	0x000000ff
        /*0174*/ 	.word	0x00000000
        /*0178*/ 	.short	0x010a
        /*017a*/ 	.byte	0x08
	.zero		1


	//   ....[14]....
        /*017c*/ 	.word	0x00001d10
        /*0180*/ 	.word	0x000000ff
        /*0184*/ 	.word	0x00000000
        /*0188*/ 	.short	0x010a
        /*018a*/ 	.byte	0x08
	.zero		1


	//   ....[15]....
        /*018c*/ 	.word	0x000021b0
        /*0190*/ 	.word	0x000000ff
        /*0194*/ 	.word	0x00000000
        /*0198*/ 	.short	0x0101
        /*019a*/ 	.byte	0x08
	.zero		1


	//   ....[16]....
        /*019c*/ 	.word	0x000022a0
        /*01a0*/ 	.word	0x0000009c
        /*01a4*/ 	.word	0x00000000
        /*01a8*/ 	.short	0x0101
        /*01aa*/ 	.byte	0x2e
	.zero		1


	//   ....[17]....
        /*01ac*/ 	.word	0x00002370
        /*01b0*/ 	.word	0x000000ff
        /*01b4*/ 	.word	0x00000000
        /*01b8*/ 	.short	0x0101
        /*01ba*/ 	.byte	0x04
	.zero		1


	//   ....[18]....
        /*01bc*/ 	.word	0x00002420
        /*01c0*/ 	.word	0x0000009b
        /*01c4*/ 	.word	0x00000010
        /*01c8*/ 	.short	0x010a
        /*01ca*/ 	.byte	0x2d
	.zero		1


	//   ....[19]....
        /*01cc*/ 	.word	0x0000a210
        /*01d0*/ 	.word	0x0000009e
        /*01d4*/ 	.word	0x00000000
        /*01d8*/ 	.short	0x0101
        /*01da*/ 	.byte	0x2e
	.zero		1


	//   ....[20]....
        /*01dc*/ 	.word	0x0000abf0
        /*01e0*/ 	.word	0x00000007
        /*01e4*/ 	.word	0x00000010
        /*01e8*/ 	.short	0x010a
        /*01ea*/ 	.byte	0x3f
	.zero		1


	//   ....[21]....
        /*01ec*/ 	.word	0x0000b050
        /*01f0*/ 	.word	0x00000003
        /*01f4*/ 	.word	0x00000058
        /*01f8*/ 	.short	0x0101
        /*01fa*/ 	.byte	0x3f
	.zero		1


	//   ....[22]....
        /*01fc*/ 	.word	0x0000b7c0
        /*0200*/ 	.word	0x00000007
        /*0204*/ 	.word	0x00000000
        /*0208*/ 	.short	0x010a
        /*020a*/ 	.byte	0x3f
	.zero		1


	//   ....[23]....
        /*020c*/ 	.word	0x0000b840
        /*0210*/ 	.word	0x00000003
        /*0214*/ 	.word	0x00000000
        /*0218*/ 	.short	0x010a
        /*021a*/ 	.byte	0x3f
	.zero		1


	//   ....[24]....
        /*021c*/ 	.word	0x0000b8a0
        /*0220*/ 	.word	0x0000009d
        /*0224*/ 	.word	0x00000000
        /*0228*/ 	.short	0x010a
        /*022a*/ 	.byte	0x3f
	.zero		1


	//   ....[25]....
        /*022c*/ 	.word	0x0000b8f0
        /*0230*/ 	.word	0x00000003
        /*0234*/ 	.word	0x00000000
        /*0238*/ 	.short	0x010a
        /*023a*/ 	.byte	0x3f
	.zero		1


	//   ....[26]....
        /*023c*/ 	.word	0x0000b950
        /*0240*/ 	.word	0x00000004
        /*0244*/ 	.word	0x00000000
        /*0248*/ 	.short	0x010a
        /*024a*/ 	.byte	0x3f
	.zero		1


	//   ....[27]....
        /*024c*/ 	.word	0x0000b9a0
        /*0250*/ 	.word	0x0000009d
        /*0254*/ 	.word	0x00000010
        /*0258*/ 	.short	0x010a
        /*025a*/ 	.byte	0x3f
	.zero		1


	//   ....[28]....
        /*025c*/ 	.word	0x0000ba70
        /*0260*/ 	.word	0x00000007
        /*0264*/ 	.word	0x00000010
        /*0268*/ 	.short	0x010a
        /*026a*/ 	.byte	0x3f
	.zero		1


	//   ....[29]....
        /*026c*/ 	.word	0x0000bb40
        /*0270*/ 	.word	0x00000007
        /*0274*/ 	.word	0x00000000
        /*0278*/ 	.short	0x010a
        /*027a*/ 	.byte	0x3f
	.zero		1


	//----- nvinfo : EIATTR_NUM_MBARRIERS
	.align		4
.L_35:
        /*027c*/ 	.byte	0x03, 0x38
        /*027e*/ 	.short	0x000a


	//----- nvinfo : EIATTR_EXIT_INSTR_OFFSETS
	.align		4
        /*0280*/ 	.byte	0x04, 0x1c
        /*0282*/ 	.short	(.L_37 - .L_36)


	//   ....[0]....
.L_36:
        /*0284*/ 	.word	0x00001200


	//   ....[1]....
        /*0288*/ 	.word	0x00001260


	//   ....[2]....
        /*028c*/ 	.word	0x0000a920


	//   ....[3]....
        /*0290*/ 	.word	0x0000a950


	//   ....[4]....
        /*0294*/ 	.word	0x0000b890


	//----- nvinfo : EIATTR_MAX_THREADS
	.align		4
.L_37:
        /*0298*/ 	.byte	0x04, 0x05
        /*029a*/ 	.short	(.L_39 - .L_38)
.L_38:
        /*029c*/ 	.word	0x00000180
        /*02a0*/ 	.word	0x00000001
        /*02a4*/ 	.word	0x00000001


	//----- nvinfo : EIATTR_CRS_STACK_SIZE
	.align		4
.L_39:
        /*02a8*/ 	.byte	0x04, 0x1e
        /*02aa*/ 	.short	(.L_41 - .L_40)
.L_40:
        /*02ac*/ 	.word	0x00000000


	//----- nvinfo : EIATTR_CBANK_PARAM_SIZE
	.align		4
.L_41:
        /*02b0*/ 	.byte	0x03, 0x19
        /*02b2*/ 	.short	0x0470


	//----- nvinfo : EIATTR_PARAM_CBANK
	.align		4
        /*02b4*/ 	.byte	0x04, 0x0a
        /*02b6*/ 	.short	(.L_43 - .L_42)
	.align		4
.L_42:
        /*02b8*/ 	.word	index@(.nv.constant0._ZN7cutlass13device_kernelINS_4gemm6kernel13GemmUniversalIN4cute5tupleIJiiiiEEENS1_10collective13CollectiveMmaINS1_34MainloopSm90TmaGmmaWarpSpecializedILi2ENS5_IJNS4_1CILi1EEESB_SB_EEENS1_32KernelTmaWarpSpecializedPingpongEEENS5_IJNSA_ILi64EEENSA_ILi256EEENSA_ILi128EEEEEENS_6half_tENS5_IJlSB_lEEESJ_SK_NS4_8TiledMMAINS4_8MMA_AtomIJNS4_4SM904GMMA26MMA_64x256x16_F32F16F16_SSILNSO_5MajorE0ELSQ_0ELNSO_7ScaleInE1ELSR_1EEEEEENS4_6LayoutISC_NS5_IJNSA_ILi0EEESV_SV_EEEEENS5_IJNS4_10UnderscoreESY_SY_EEEEENS4_13SM90_TMA_LOADENS4_14ComposedLayoutINS4_7SwizzleILi3ELi4ELi3EEENS4_18smem_ptr_flag_bitsILi16EEENSU_INS5_IJNSA_ILi8EEESF_EEENS5_IJSF_SB_EEEEEEEvNS4_8identityES11_S1B_vS1C_EENS_8epilogue10collective6detail29Sm90TmaWarpSpecializedAdapterINS1F_15DefaultEpilogueISJ_SK_SK_NS1E_6thread17LinearCombinationISJ_Li1EffLNS1J_9ScaleType4KindE0ELNS_15FloatRoundStyleE2ESJ_EENS1_15EpilogueDefaultEEEEEvvEEEEvNT_6ParamsE)
        /*02bc*/ 	.short	0x0210
        /*02be*/ 	.short	0x0470


	//----- nvinfo : EIATTR_SW_WAR
	.align		4
.L_43:
        /*02c0*/ 	.byte	0x04, 0x36
        /*02c2*/ 	.short	(.L_45 - .L_44)
.L_44:
        /*02c4*/ 	.word	0x00000008
.L_45:


//--------------------- .nv.callgraph             --------------------------
	.section	.nv.callgraph,"",@"SHT_CUDA_CALLGRAPH"
	.align	4
	.sectionentsize	8
	.align		4
        /*0000*/ 	.word	0x00000000
	.align		4
        /*0004*/ 	.word	0xffffffff
	.align		4
        /*0008*/ 	.word	index@(_ZN7cutlass13device_kernelINS_4gemm6kernel13GemmUniversalIN4cute5tupleIJiiiiEEENS1_10collective13CollectiveMmaINS1_34MainloopSm90TmaGmmaWarpSpecializedILi2ENS5_IJNS4_1CILi1EEESB_SB_EEENS1_32KernelTmaWarpSpecializedPingpongEEENS5_IJNSA_ILi64EEENSA_ILi256EEENSA_ILi128EEEEEENS_6half_tENS5_IJlSB_lEEESJ_SK_NS4_8TiledMMAINS4_8MMA_AtomIJNS4_4SM904GMMA26MMA_64x256x16_F32F16F16_SSILNSO_5MajorE0ELSQ_0ELNSO_7ScaleInE1ELSR_1EEEEEENS4_6LayoutISC_NS5_IJNSA_ILi0EEESV_SV_EEEEENS5_IJNS4_10UnderscoreESY_SY_EEEEENS4_13SM90_TMA_LOADENS4_14ComposedLayoutINS4_7SwizzleILi3ELi4ELi3EEENS4_18smem_ptr_flag_bitsILi16EEENSU_INS5_IJNSA_ILi8EEESF_EEENS5_IJSF_SB_EEEEEEEvNS4_8identityES11_S1B_vS1C_EENS_8epilogue10collective6detail29Sm90TmaWarpSpecializedAdapterINS1F_15DefaultEpilogueISJ_SK_SK_NS1E_6thread17LinearCombinationISJ_Li1EffLNS1J_9ScaleType4KindE0ELNS_15FloatRoundStyleE2ESJ_EENS1_15EpilogueDefaultEEEEEvvEEEEvNT_6ParamsE)
	.align		4
        /*000c*/ 	.word	index@(__assertfail)
	.align		4
        /*0010*/ 	.word	0x00000000
	.align		4
        /*0014*/ 	.word	0xfffffffe
	.align		4
        /*0018*/ 	.word	0x00000000
	.align		4
        /*001c*/ 	.word	0xfffffffd
	.align		4
        /*0020*/ 	.word	0x00000000
	.align		4
        /*0024*/ 	.word	0xfffffffc


//--------------------- .nv.constant4             --------------------------
	.section	.nv.constant4,"a",@progbits
	.align	8
	.align		8
.nv.constant4:
        /*0000*/ 	.dword	__assertfail
	.align		8
        /*0008*/ 	.dword	__unnamed_1
	.align		8
        /*0010*/ 	.dword	_ZN40_INTERNAL_bb4ecc1c_4_k_cu_f9368dd4_276584cuda3std3__45__cpo5beginE
	.align		8
        /*0018*/ 	.dword	_ZN40_INTERNAL_bb4ecc1c_4_k_cu_f9368dd4_276584cuda3std3__45__cpo3endE
	.align		8
        /*0020*/ 	.dword	_ZN40_INTERNAL_bb4ecc1c_4_k_cu_f9368dd4_276584cuda3std3__45__cpo6cbeginE
	.align		8
        /*0028*/ 	.dword	_ZN40_INTERNAL_bb4ecc1c_4_k_cu_f9368dd4_276584cuda3std3__45__cpo4cendE
	.align		8
        /*0030*/ 	.dword	_ZN40_INTERNAL_bb4ecc1c_4_k_cu_f9368dd4_276584cuda3std3__442_GLOBAL__N__bb4ecc1c_4_k_cu_f9368dd4_276586ignoreE
	.align		8
        /*0038*/ 	.dword	_ZN40_INTERNAL_bb4ecc1c_4_k_cu_f9368dd4_276584cuda3std3__419piecewise_constructE
	.align		8
        /*0040*/ 	.dword	_ZN40_INTERNAL_bb4ecc1c_4_k_cu_f9368dd4_276584cuda3std3__48in_placeE
	.align		8
        /*0048*/ 	.dword	_ZN40_INTERNAL_bb4ecc1c_4_k_cu_f9368dd4_276584cuda3std6ranges3__45__cpo4swapE
	.align		8
        /*0050*/ 	.dword	_ZN40_INTERNAL_bb4ecc1c_4_k_cu_f9368dd4_276584cuda3std6ranges3__45__cpo9iter_moveE
	.align		8
        /*0058*/ 	.dword	_ZN40_INTERNAL_bb4ecc1c_4_k_cu_f9368dd4_276584cute7productE
	.align		8
        /*0060*/ 	.dword	_ZN40_INTERNAL_bb4ecc1c_4_k_cu_f9368dd4_276584cute1_E
	.align		8
        /*0068*/ 	.dword	$str$22
	.align		8
        /*0070*/ 	.dword	$str$23


//--------------------- .text._ZN7cutlass13device_kernelINS_4gemm6kernel13GemmUniversalIN4cute5tupleIJiiiiEEENS1_10collective13CollectiveMmaINS1_34MainloopSm90TmaGmmaWarpSpecializedILi2ENS5_IJNS4_1CILi1EEESB_SB_EEENS1_32KernelTmaWarpSpecializedPingpongEEENS5_IJNSA_ILi64EEENSA_ILi256EEENSA_ILi128EEEEEENS_6half_tENS5_IJlSB_lEEESJ_SK_NS4_8TiledMMAINS4_8MMA_AtomIJNS4_4SM904GMMA26MMA_64x256x16_F32F16F16_SSILNSO_5MajorE0ELSQ_0ELNSO_7ScaleInE1ELSR_1EEEEEENS4_6LayoutISC_NS5_IJNSA_ILi0EEESV_SV_EEEEENS5_IJNS4_10UnderscoreESY_SY_EEEEENS4_13SM90_TMA_LOADENS4_14ComposedLayoutINS4_7SwizzleILi3ELi4ELi3EEENS4_18smem_ptr_flag_bitsILi16EEENSU_INS5_IJNSA_ILi8EEESF_EEENS5_IJSF_SB_EEEEEEEvNS4_8identityES11_S1B_vS1C_EENS_8epilogue10collective6detail29Sm90TmaWarpSpecializedAdapterINS1F_15DefaultEpilogueISJ_SK_SK_NS1E_6thread17LinearCombinationISJ_Li1EffLNS1J_9ScaleType4KindE0ELNS_15FloatRoundStyleE2ESJ_EENS1_15EpilogueDefaultEEEEEvvEEEEvNT_6ParamsE --------------------------
	.section	.text._ZN7cutlass13device_kernelINS_4gemm6kernel13GemmUniversalIN4cute5tupleIJiiiiEEENS1_10collective13CollectiveMmaINS1_34MainloopSm90TmaGmmaWarpSpecializedILi2ENS5_IJNS4_1CILi1EEESB_SB_EEENS1_32KernelTmaWarpSpecializedPingpongEEENS5_IJNSA_ILi64EEENSA_ILi256EEENSA_ILi128EEEEEENS_6half_tENS5_IJlSB_lEEESJ_SK_NS4_8TiledMMAINS4_8MMA_AtomIJNS4_4SM904GMMA26MMA_64x256x16_F32F16F16_SSILNSO_5MajorE0ELSQ_0ELNSO_7ScaleInE1ELSR_1EEEEEENS4_6LayoutISC_NS5_IJNSA_ILi0EEESV_SV_EEEEENS5_IJNS4_10UnderscoreESY_SY_EEEEENS4_13SM90_TMA_LOADENS4_14ComposedLayoutINS4_7SwizzleILi3ELi4ELi3EEENS4_18smem_ptr_flag_bitsILi16EEENSU_INS5_IJNSA_ILi8EEESF_EEENS5_IJSF_SB_EEEEEEEvNS4_8identityES11_S1B_vS1C_EENS_8epilogue10collective6detail29Sm90TmaWarpSpecializedAdapterINS1F_15DefaultEpilogueISJ_SK_SK_NS1E_6thread17LinearCombinationISJ_Li1EffLNS1J_9ScaleType4KindE0ELNS_15FloatRoundStyleE2ESJ_EENS1_15EpilogueDefaultEEEEEvvEEEEvNT_6ParamsE,"ax",@progbits
	.align	128
.text._ZN7cutlass13device_kernelINS_4gemm6kernel13GemmUniversalIN4cute5tupleIJiiiiEEENS1_10collective13CollectiveMmaINS1_34MainloopSm90TmaGmmaWarpSpecializedILi2ENS5_IJNS4_1CILi1EEESB_SB_EEENS1_32KernelTmaWarpSpecializedPingpongEEENS5_IJNSA_ILi64EEENSA_ILi256EEENSA_ILi128EEEEEENS_6half_tENS5_IJlSB_lEEESJ_SK_NS4_8TiledMMAINS4_8MMA_AtomIJNS4_4SM904GMMA26MMA_64x256x16_F32F16F16_SSILNSO_5MajorE0ELSQ_0ELNSO_7ScaleInE1ELSR_1EEEEEENS4_6LayoutISC_NS5_IJNSA_ILi0EEESV_SV_EEEEENS5_IJNS4_10UnderscoreESY_SY_EEEEENS4_13SM90_TMA_LOADENS4_14ComposedLayoutINS4_7SwizzleILi3ELi4ELi3EEENS4_18smem_ptr_flag_bitsILi16EEENSU_INS5_IJNSA_ILi8EEESF_EEENS5_IJSF_SB_EEEEEEEvNS4_8identityES11_S1B_vS1C_EENS_8epilogue10collective6detail29Sm90TmaWarpSpecializedAdapterINS1F_15DefaultEpilogueISJ_SK_SK_NS1E_6thread17LinearCombinationISJ_Li1EffLNS1J_9ScaleType4KindE0ELNS_15FloatRoundStyleE2ESJ_EENS1_15EpilogueDefaultEEEEEvvEEEEvNT_6ParamsE:
        .type           _ZN7cutlass13device_kernelINS_4gemm6kernel13GemmUniversalIN4cute5tupleIJiiiiEEENS1_10collective13CollectiveMmaINS1_34MainloopSm90TmaGmmaWarpSpecializedILi2ENS5_IJNS4_1CILi1EEESB_SB_EEENS1_32KernelTmaWarpSpecializedPingpongEEENS5_IJNSA_ILi64EEENSA_ILi256EEENSA_ILi128EEEEEENS_6half_tENS5_IJlSB_lEEESJ_SK_NS4_8TiledMMAINS4_8MMA_AtomIJNS4_4SM904GMMA26MMA_64x256x16_F32F16F16_SSILNSO_5MajorE0ELSQ_0ELNSO_7ScaleInE1ELSR_1EEEEEENS4_6LayoutISC_NS5_IJNSA_ILi0EEESV_SV_EEEEENS5_IJNS4_10UnderscoreESY_SY_EEEEENS4_13SM90_TMA_LOADENS4_14ComposedLayoutINS4_7SwizzleILi3ELi4ELi3EEENS4_18smem_ptr_flag_bitsILi16EEENSU_INS5_IJNSA_ILi8EEESF_EEENS5_IJSF_SB_EEEEEEEvNS4_8identityES11_S1B_vS1C_EENS_8epilogue10collective6detail29Sm90TmaWarpSpecializedAdapterINS1F_15DefaultEpilogueISJ_SK_SK_NS1E_6thread17LinearCombinationISJ_Li1EffLNS1J_9ScaleType4KindE0ELNS_15FloatRoundStyleE2ESJ_EENS1_15EpilogueDefaultEEEEEvvEEEEvNT_6ParamsE,@function
        .size           _ZN7cutlass13device_kernelINS_4gemm6kernel13GemmUniversalIN4cute5tupleIJiiiiEEENS1_10collective13CollectiveMmaINS1_34MainloopSm90TmaGmmaWarpSpecializedILi2ENS5_IJNS4_1CILi1EEESB_SB_EEENS1_32KernelTmaWarpSpecializedPingpongEEENS5_IJNSA_ILi64EEENSA_ILi256EEENSA_ILi128EEEEEENS_6half_tENS5_IJlSB_lEEESJ_SK_NS4_8TiledMMAINS4_8MMA_AtomIJNS4_4SM904GMMA26MMA_64x256x16_F32F16F16_SSILNSO_5MajorE0ELSQ_0ELNSO_7ScaleInE1ELSR_1EEEEEENS4_6LayoutISC_NS5_IJNSA_ILi0EEESV_SV_EEEEENS5_IJNS4_10UnderscoreESY_SY_EEEEENS4_13SM90_TMA_LOADENS4_14ComposedLayoutINS4_7SwizzleILi3ELi4ELi3EEENS4_18smem_ptr_flag_bitsILi16EEENSU_INS5_IJNSA_ILi8EEESF_EEENS5_IJSF_SB_EEEEEEEvNS4_8identityES11_S1B_vS1C_EENS_8epilogue10collective6detail29Sm90TmaWarpSpecializedAdapterINS1F_15DefaultEpilogueISJ_SK_SK_NS1E_6thread17LinearCombinationISJ_Li1EffLNS1J_9ScaleType4KindE0ELNS_15FloatRoundStyleE2ESJ_EENS1_15EpilogueDefaultEEEEEvvEEEEvNT_6ParamsE,(.L_x_320 - _ZN7cutlass13device_kernelINS_4gemm6kernel13GemmUniversalIN4cute5tupleIJiiiiEEENS1_10collective13CollectiveMmaINS1_34MainloopSm90TmaGmmaWarpSpecializedILi2ENS5_IJNS4_1CILi1EEESB_SB_EEENS1_32KernelTmaWarpSpecializedPingpongEEENS5_IJNSA_ILi64EEENSA_ILi256EEENSA_ILi128EEEEEENS_6half_tENS5_IJlSB_lEEESJ_SK_NS4_8TiledMMAINS4_8MMA_AtomIJNS4_4SM904GMMA26MMA_64x256x16_F32F16F16_SSILNSO_5MajorE0ELSQ_0ELNSO_7ScaleInE1ELSR_1EEEEEENS4_6LayoutISC_NS5_IJNSA_ILi0EEESV_SV_EEEEENS5_IJNS4_10UnderscoreESY_SY_EEEEENS4_13SM90_TMA_LOADENS4_14ComposedLayoutINS4_7SwizzleILi3ELi4ELi3EEENS4_18smem_ptr_flag_bitsILi16EEENSU_INS5_IJNSA_ILi8EEESF_EEENS5_IJSF_SB_EEEEEEEvNS4_8identityES11_S1B_vS1C_EENS_8epilogue10collective6detail29Sm90TmaWarpSpecializedAdapterINS1F_15DefaultEpilogueISJ_SK_SK_NS1E_6thread17LinearCombinationISJ_Li1EffLNS1J_9ScaleType4KindE0ELNS_15FloatRoundStyleE2ESJ_EENS1_15EpilogueDefaultEEEEEvvEEEEvNT_6ParamsE)
        .other          _ZN7cutlass13device_kernelINS_4gemm6kernel13GemmUniversalIN4cute5tupleIJiiiiEEENS1_10collective13CollectiveMmaINS1_34MainloopSm90TmaGmmaWarpSpecializedILi2ENS5_IJNS4_1CILi1EEESB_SB_EEENS1_32KernelTmaWarpSpecializedPingpongEEENS5_IJNSA_ILi64EEENSA_ILi256EEENSA_ILi128EEEEEENS_6half_tENS5_IJlSB_lEEESJ_SK_NS4_8TiledMMAINS4_8MMA_AtomIJNS4_4SM904GMMA26MMA_64x256x16_F32F16F16_SSILNSO_5MajorE0ELSQ_0ELNSO_7ScaleInE1ELSR_1EEEEEENS4_6LayoutISC_NS5_IJNSA_ILi0EEESV_SV_EEEEENS5_IJNS4_10UnderscoreESY_SY_EEEEENS4_13SM90_TMA_LOADENS4_14ComposedLayoutINS4_7SwizzleILi3ELi4ELi3EEENS4_18smem_ptr_flag_bitsILi16EEENSU_INS5_IJNSA_ILi8EEESF_EEENS5_IJSF_SB_EEEEEEEvNS4_8identityES11_S1B_vS1C_EENS_8epilogue10collective6detail29Sm90TmaWarpSpecializedAdapterINS1F_15DefaultEpilogueISJ_SK_SK_NS1E_6thread17LinearCombinationISJ_Li1EffLNS1J_9ScaleType4KindE0ELNS_15FloatRoundStyleE2ESJ_EENS1_15EpilogueDefaultEEEEEvvEEEEvNT_6ParamsE,@"STO_CUDA_ENTRY STV_DEFAULT"
_ZN7cutlass13device_kernelINS_4gemm6kernel13GemmUniversalIN4cute5tupleIJiiiiEEENS1_10collective13CollectiveMmaINS1_34MainloopSm90TmaGmmaWarpSpecializedILi2ENS5_IJNS4_1CILi1EEESB_SB_EEENS1_32KernelTmaWarpSpecializedPingpongEEENS5_IJNSA_ILi64EEENSA_ILi256EEENSA_ILi128EEEEEENS_6half_tENS5_IJlSB_lEEESJ_SK_NS4_8TiledMMAINS4_8MMA_AtomIJNS4_4SM904GMMA26MMA_64x256x16_F32F16F16_SSILNSO_5MajorE0ELSQ_0ELNSO_7ScaleInE1ELSR_1EEEEEENS4_6LayoutISC_NS5_IJNSA_ILi0EEESV_SV_EEEEENS5_IJNS4_10UnderscoreESY_SY_EEEEENS4_13SM90_TMA_LOADENS4_14ComposedLayoutINS4_7SwizzleILi3ELi4ELi3EEENS4_18smem_ptr_flag_bitsILi16EEENSU_INS5_IJNSA_ILi8EEESF_EEENS5_IJSF_SB_EEEEEEEvNS4_8identityES11_S1B_vS1C_EENS_8epilogue10collective6detail29Sm90TmaWarpSpecializedAdapterINS1F_15DefaultEpilogueISJ_SK_SK_NS1E_6thread17LinearCombinationISJ_Li1EffLNS1J_9ScaleType4KindE0ELNS_15FloatRoundStyleE2ESJ_EENS1_15EpilogueDefaultEEEEEvvEEEEvNT_6ParamsE:
[----:B------:R-:W0:Y:S01]  /*0000*/  LDC R1, c[0x0][0x28] ;  /* 0x00000a00ff017b82 */ /* 0x000e220000000800 */
[----:B------:R-:W1:Y:S01]  /*0010*/  S2R R4, SR_TID.X ;  /* 0x0000000000047919 */ /* 0x000e620000002100 */
[----:B------:R-:W-:Y:S01]  /*0020*/  ELECT P0, URZ, PT ;  /* 0x00000000003f782f */ /* 0x000fe20003800000 */
[----:B------:R-:W-:Y:S01]  /*0030*/  BSSY B0, `(.L_x_0) ;  /* 0x0000014000007945 */ /* 0x000fe20003800000 */
[----:B-1----:R-:W-:-:S05]  /*0040*/  SHF.R.U32.HI R0, RZ, 0x5, R4 ;  /* 0x00000005ff007819 */ /* 0x002fca0000011604 */
[----:B------:R-:W1:Y:S02]  /*0050*/  SHFL.IDX PT, R2, R0, RZ, 0x1f ;  /* 0x00001fff00027589 */ /* 0x000e6400000e0000 */
[----:B-1----:R-:W-:Y:S02]  /*0060*/  R2UR UR8, R2 ;  /* 0x00000000020872ca */ /* 0x002fe400000e0000 */
[----:B------:R-:W-:-:S05]  /*0070*/  SHF.R.U32.HI R2, RZ, 0x7, R4 ;  /* 0x00000007ff027819 */ /* 0x000fca0000011604 */
[----:B------:R1:W2:Y:S06]  /*0080*/  SHFL.IDX PT, R3, R2, RZ, 0x1f ;  /* 0x00001fff02037589 */ /* 0x0002ac00000e0000 */
[----:B------:R-:W-:Y:S02]  /*0090*/  USHF.R.S32.HI UR4, URZ, 0x1f, UR8 ;  /* 0x0000001f3f047899 */ /* 0x000fe40008011408 */
[----:B------:R-:W-:Y:S02]  /*00a0*/  ISETP.NE.OR P0, PT, RZ, UR8, !P0 ;  /* 0x00000008ff007c0c */ /* 0x000fe4000c705670 */
[----:B------:R-:W-:-:S04]  /*00b0*/  ULEA.HI UR4, UR4, UR8, URZ, 0x2 ;  /* 0x0000000804047291 */ /* 0x000fc8000f8f103f */
[----:B------:R-:W-:-:S04]  /*00c0*/  ULOP3.LUT UR4, UR4, 0xfffffffc, URZ, 0xc0, !UPT ;  /* 0xfffffffc04047892 */ /* 0x000fc8000f8ec03f */
[----:B------:R-:W-:-:S03]  /*00d0*/  UIADD3 UR8, UR8, -UR4, URZ ;  /* 0x8000000408087290 */ /* 0x000fc6000fffe03f */
[----:B01----:R-:W-:Y:S09]  /*00e0*/  @P0 BRA `(.L_x_1) ;  /* 0x0000000000200947 */ /* 0x003ff20003800000 */
[----:B------:R-:W-:Y:S02]  /*00f0*/  ULDC.64 UR4, c[0x0][0x198] ;  /* 0x0000660000047ab9 */ /* 0x000fe40000000a00 */
[----:B------:R-:W-:Y:S02]  /*0100*/  UIADD3 UR6, UP0, UR4, 0xf0, URZ ;  /* 0x000000f004067890 */ /* 0x000fe4000ff1e03f */
[----:B------:R-:W-:Y:S02]  /*0110*/  UIADD3 UR4, UP1, UR4, 0x1f0, URZ ;  /* 0x000001f004047890 */ /* 0x000fe4000ff3e03f */
[----:B------:R-:W-:Y:S02]  /*0120*/  UIADD3.X UR7, URZ, UR5, URZ, UP0, !UPT ;  /* 0x000000053f077290 */ /* 0x000fe400087fe43f */
[----:B------:R-:W-:-:S07]  /*0130*/  UIADD3.X UR5, URZ, UR5, URZ, UP1, !UPT ;  /* 0x000000053f057290 */ /* 0x000fce0008ffe43f */
[----:B------:R0:W-:Y:S02]  /*0140*/  UTMACCTL.PF [UR6] ;  /* 0x00000000060079b9 */ /* 0x0001e40008040000 */
[----:B------:R0:W-:Y:S02]  /*0150*/  UTMACCTL.PF [UR4] ;  /* 0x00000000040079b9 */ /* 0x0001e40008040000 */
[----:B0-----:R-:W-:Y:S01]  /*0160*/  NOP ;  /* 0x0000000000007918 */ /* 0x001fe20000000000 */
.L_x_1:
[----:B------:R-:W-:Y:S05]  /*0170*/  BSYNC B0 ;  /* 0x0000000000007941 */ /* 0x000fea0003800000 */
.L_x_0:
[----:B------:R-:W0:Y:S01]  /*0180*/  SHFL.IDX PT, R5, R0, RZ, 0x1f ;  /* 0x00001fff00057589 */ /* 0x000e2200000e0000 */
[----:B--2---:R-:W-:Y:S01]  /*0190*/  R2UR UR15, R3 ;  /* 0x00000000030f72ca */ /* 0x004fe200000e0000 */
[----:B------:R-:W-:-:S04]  /*01a0*/  UISETP.NE.AND UP0, UPT, UR8, 0x3, UPT ;  /* 0x000000030800788c */ /* 0x000fc8000bf05270 */
[----:B------:R-:W-:-:S08]  /*01b0*/  UISETP.EQ.OR UP0, UPT, UR8, URZ, !UP0 ;  /* 0x0000003f0800728c */ /* 0x000fd0000c702670 */
[----:B------:R-:W-:Y:S02]  /*01c0*/  UIADD3 UR18, UR15, -0x1, URZ ;  /* 0xffffffff0f127890 */ /* 0x000fe4000fffe03f */
[----:B------:R-:W-:Y:S02]  /*01d0*/  UISETP.EQ.AND UP0, UPT, UR15, URZ, UP0 ;  /* 0x0000003f0f00728c */ /* 0x000fe40008702270 */
[----:B------:R-:W-:Y:S02]  /*01e0*/  UISETP.GE.U32.AND UP1, UPT, UR18, 0x2, UPT ;  /* 0x000000021200788c */ /* 0x000fe4000bf26070 */
[----:B------:R-:W-:Y:S01]  /*01f0*/  USEL UR42, URZ, 0x1, !UP0 ;  /* 0x000000013f2a7887 */ /* 0x000fe2000c000000 */
[----:B0-----:R-:W-:-:S03]  /*0200*/  ISETP.NE.AND P0, PT, R5, RZ, PT ;  /* 0x000000ff0500720c */ /* 0x001fc60003f05270 */
[----:B------:R-:W-:-:S10]  /*0210*/  USEL UR42, UR42, 0x2, UP1 ;  /* 0x000000022a2a7887 */ /* 0x000fd40008800000 */
[----:B------:R-:W-:Y:S05]  /*0220*/  @P0 BRA `(.L_x_2) ;  /* 0x0000000000480947 */ /* 0x000fea0003800000 */
[----:B------:R-:W0:Y:S01]  /*0230*/  S2UR UR9, SR_CgaCtaId ;  /* 0x00000000000979c3 */ /* 0x000e220000008800 */
[----:B------:R-:W-:Y:S01]  /*0240*/  UMOV UR4, 0x400 ;  /* 0x0000040000047882 */ /* 0x000fe20000000000 */
[----:B------:R-:W-:Y:S01]  /*0250*/  UMOV UR5, 0x1 ;  /* 0x0000000100057882 */ /* 0x000fe20000000000 */
[----:B------:R-:W-:Y:S01]  /*0260*/  UMOV UR6, 0x80 ;  /* 0x0000008000067882 */ /* 0x000fe20000000000 */
[----:B------:R-:W-:Y:S01]  /*0270*/  ELECT P0, URZ, PT ;  /* 0x00000000003f782f */ /* 0x000fe20003800000 */
[----:B------:R-:W-:-:S04]  /*0280*/  UIADD3 UR6, -UR6, 0x100000, URZ ;  /* 0x0010000006067890 */ /* 0x000fc8000fffe13f */
[----:B------:R-:W-:Y:S02]  /*0290*/  USHF.L.U32 UR7, UR6, 0xb, URZ ;  /* 0x0000000b06077899 */ /* 0x000fe4000800063f */
[----:B------:R-:W-:Y:S02]  /*02a0*/  USHF.L.U32 UR6, UR6, 0x1, URZ ;  /* 0x0000000106067899 */ /* 0x000fe4000800063f */
[----:B0-----:R-:W-:Y:S02]  /*02b0*/  ULEA UR9, UR9, UR4, 0x18 ;  /* 0x0000000409097291 */ /* 0x001fe4000f8ec03f */
[----:B------:R-:W-:-:S04]  /*02c0*/  UIADD3 UR4, -UR5, 0x100000, URZ ;  /* 0x0010000005047890 */ /* 0x000fc8000fffe13f */
[----:B------:R-:W-:Y:S02]  /*02d0*/  USHF.L.U32 UR5, UR4, 0xb, URZ ;  /* 0x0000000b04057899 */ /* 0x000fe4000800063f */
[----:B------:R-:W-:Y:S01]  /*02e0*/  USHF.L.U32 UR4, UR4, 0x1, URZ ;  /* 0x0000000104047899 */ /* 0x000fe2000800063f */
[----:B------:R-:W0:Y:S11]  /*02f0*/  FENCE.VIEW.ASYNC.S ;  /* 0x00000000000073c6 */ /* 0x000e360000000000 */
[----:B0-----:R0:W1:Y:S01]  /*0300*/  SYNCS.EXCH.64 URZ, [UR9], UR4 ;  /* 0x00000004093f75b2 */ /* 0x0010620008000100 */
[----:B------:R0:W2:Y:S01]  /*0310*/  SYNCS.EXCH.64 URZ, [UR9+0x10], UR6 ;  /* 0x00001006093f75b2 */ /* 0x0000a20008000100 */
[----:B------:R0:W3:Y:S01]  /*0320*/  SYNCS.EXCH.64 URZ, [UR9+0x8], UR4 ;  /* 0x00000804093f75b2 */ /* 0x0000e20008000100 */
[----:B------:R0:W4:Y:S01]  /*0330*/  SYNCS.EXCH.64 URZ, [UR9+0x18], UR6 ;  /* 0x00001806093f75b2 */ /* 0x0001220008000100 */
[----:B------:R-:W-:Y:S01]  /*0340*/  NOP ;  /* 0x0000000000007918 */ /* 0x000fe20000000000 */
.L_x_2:
[----:B------:R-:W5:Y:S01]  /*0350*/  SHFL.IDX PT, R5, R0, RZ, 0x1f ;  /* 0x00001fff00057589 */ /* 0x000f6200000e0000 */
[----:B------:R-:W-:Y:S01]  /*0360*/  ELECT P0, URZ, PT ;  /* 0x00000000003f782f */ /* 0x000fe20003800000 */
[----:B------:R-:W-:Y:S01]  /*0370*/  NOP ;  /* 0x0000000000007918 */ /* 0x000fe20000000000 */
[----:B------:R-:W-:Y:S01]  /*0380*/  ELECT P1, URZ, PT ;  /* 0x00000000003f782f */ /* 0x000fe20003820000 */
[----:B------:R-:W1:Y:S01]  /*0390*/  SHFL.IDX PT, R3, R0, RZ, 0x1f ;  /* 0x00001fff00037589 */ /* 0x000e6200000e0000 */
[----:B0-----:R-:W-:Y:S01]  /*03a0*/  UMOV UR4, 0x20 ;  /* 0x0000002000047882 */ /* 0x001fe20000000000 */
[----:B------:R-:W-:Y:S01]  /*03b0*/  UMOV UR12, 0x80 ;  /* 0x00000080000c7882 */ /* 0x000fe20000000000 */
[----:B------:R-:W-:Y:S01]  /*03c0*/  NOP ;  /* 0x0000000000007918 */ /* 0x000fe20000000000 */
[----:B------:R0:W0:Y:S01]  /*03d0*/  SHFL.IDX PT, R0, R2, RZ, 0x1f ;  /* 0x00001fff02007589 */ /* 0x00002200000e0000 */
[----:B------:R-:W-:Y:S01]  /*03e0*/  ULDC.64 UR50, c[0x0][0x208] ;  /* 0x0000820000327ab9 */ /* 0x000fe20000000a00 */
[----:B-----5:R-:W-:-:S02]  /*03f0*/  ISETP.NE.OR P0, PT, R5, RZ, !P0 ;  /* 0x000000ff0500720c */ /* 0x020fc40004705670 */
[----:B-1----:R-:W-:Y:S02]  /*0400*/  ISETP.NE.OR P1, PT, R3, RZ, !P1 ;  /* 0x000000ff0300720c */ /* 0x002fe40004f25670 */
[----:B------:R-:W-:-:S04]  /*0410*/  SHF.R.S32.HI R3, RZ, 0x1f, R4 ;  /* 0x0000001fff037819 */ /* 0x000fc80000011404 */
[----:B------:R-:W-:-:S05]  /*0420*/  LEA.HI R3, R3, R4, RZ, 0x7 ;  /* 0x0000000403037211 */ /* 0x000fca00078f38ff */
[----:B------:R-:W-:Y:S01]  /*0430*/  VOTEU.ALL UP0, P0 ;  /* 0x00000000003f7886 */ /* 0x000fe20000000000 */
[----:B------:R-:W-:Y:S01]  /*0440*/  LOP3.LUT R3, R3, 0xffffff80, RZ, 0xc0, !PT ;  /* 0xffffff8003037812 */ /* 0x000fe200078ec0ff */
[----:B------:R-:W-:-:S03]  /*0450*/  VOTEU.ALL UP1, P1 ;  /* 0x00000000003f7886 */ /* 0x000fc60000820000 */
[----:B------:R-:W1:Y:S01]  /*0460*/  @!UP0 S2UR UR7, SR_CgaCtaId ;  /* 0x00000000000789c3 */ /* 0x000e620000008800 */
[----:B------:R-:W-:Y:S01]  /*0470*/  @!UP0 UMOV UR6, 0x400 ;  /* 0x0000040000068882 */ /* 0x000fe20000000000 */
[----:B------:R-:W-:-:S04]  /*0480*/  @!UP0 UIADD3 UR4, -UR4, 0x100000, URZ ;  /* 0x0010000004048890 */ /* 0x000fc8000fffe13f */
[----:B------:R-:W-:Y:S02]  /*0490*/  @!UP0 USHF.L.U32 UR5, UR4, 0xb, URZ ;  /* 0x0000000b04058899 */ /* 0x000fe4000800063f */
[----:B------:R-:W-:Y:S01]  /*04a0*/  @!UP0 USHF.L.U32 UR4, UR4, 0x1, URZ ;  /* 0x0000000104048899 */ /* 0x000fe2000800063f */
[----:B------:R-:W-:Y:S01]  /*04b0*/  IMAD.IADD R3, R4, 0x1, -R3 ;  /* 0x0000000104037824 */ /* 0x000fe200078e0a03 */
[----:B------:R-:W-:Y:S01]  /*04c0*/  @!UP1 UMOV UR10, 0x400 ;  /* 0x00000400000a9882 */ /* 0x000fe20000000000 */
[----:B------:R-:W-:Y:S01]  /*04d0*/  VOTEU.ALL UP2, P1 ;  /* 0x00000000003f7886 */ /* 0x000fe20000840000 */
[----:B------:R-:W-:Y:S01]  /*04e0*/  VOTEU.ALL UP3, P1 ;  /* 0x00000000003f7886 */ /* 0x000fe20000860000 */
[----:B------:R-:W-:Y:S01]  /*04f0*/  VOTEU.ALL UP4, P1 ;  /* 0x00000000003f7886 */ /* 0x000fe20000880000 */
[----:B------:R-:W5:Y:S01]  /*0500*/  @!UP1 S2UR UR11, SR_CgaCtaId ;  /* 0x00000000000b99c3 */ /* 0x000f620000008800 */
[----:B------:R-:W-:Y:S01]  /*0510*/  VOTEU.ALL UP5, P1 ;  /* 0x00000000003f7886 */ /* 0x000fe200008a0000 */
[----:B------:R-:W-:Y:S01]  /*0520*/  ISETP.NE.AND P1, PT, RZ, UR15, PT ;  /* 0x0000000fff007c0c */ /* 0x000fe2000bf25270 */
[----:B-1----:R-:W-:-:S02]  /*0530*/  @!UP0 ULEA UR9, UR7, UR6, 0x18 ;  /* 0x0000000607098291 */ /* 0x002fc4000f8ec03f */
[----:B------:R-:W-:-:S04]  /*0540*/  @!UP1 UIADD3 UR6, -UR12, 0x100000, URZ ;  /* 0x001000000c069890 */ /* 0x000fc8000fffe13f */
[----:B------:R-:W-:Y:S02]  /*0550*/  @!UP1 USHF.L.U32 UR7, UR6, 0xb, URZ ;  /* 0x0000000b06079899 */ /* 0x000fe4000800063f */
[----:B------:R-:W-:Y:S01]  /*0560*/  @!UP1 USHF.L.U32 UR6, UR6, 0x1, URZ ;  /* 0x0000000106069899 */ /* 0x000fe2000800063f */
[----:B------:R-:W-:Y:S01]  /*0570*/  VOTEU.ALL UP0, P0 ;  /* 0x00000000003f7886 */ /* 0x000fe20000000000 */
[----:B-----5:R-:W-:Y:S01]  /*0580*/  @!UP1 ULEA UR10, UR11, UR10, 0x18 ;  /* 0x0000000a0b0a9291 */ /* 0x020fe2000f8ec03f */
[----:B------:R-:W-:Y:S01]  /*0590*/  VOTEU.ALL UP1, P0 ;  /* 0x00000000003f7886 */ /* 0x000fe20000020000 */
[----:B------:R-:W1:Y:S02]  /*05a0*/  FENCE.VIEW.ASYNC.S ;  /* 0x00000000000073c6 */ /* 0x000e640000000000 */
[----:B-1----:R-:W2:Y:S02]  /*05b0*/  @!UP0 SYNCS.EXCH.64 URZ, [UR9+0x50], UR4 ;  /* 0x00005004093f85b2 */ /* 0x002ea40008000100 */
[----:B------:R1:W2:Y:S01]  /*05c0*/  @!UP1 SYNCS.EXCH.64 URZ, [UR9+0x58], UR4 ;  /* 0x00005804093f95b2 */ /* 0x0002a20008000100 */
[----:B------:R-:W-:Y:S01]  /*05d0*/  NOP ;  /* 0x0000000000007918 */ /* 0x000fe20000000000 */
[----:B-1----:R-:W-:-:S02]  /*05e0*/  ULDC.64 UR4, c[0x0][0x598] ;  /* 0x0001660000047ab9 */ /* 0x002fc40000000a00 */
[----:B------:R-:W-:Y:S02]  /*05f0*/  ISETP.NE.U32.AND P0, PT, RZ, UR4, PT ;  /* 0x00000004ff007c0c */ /* 0x000fe4000bf05070 */
[----:B------:R1:W2:Y:S02]  /*0600*/  @!UP2 SYNCS.EXCH.64 URZ, [UR10+0x30], UR6 ;  /* 0x000030060a3fa5b2 */ /* 0x0002a40008000100 */
[----:B------:R-:W-:Y:S01]  /*0610*/  ISETP.NE.AND.EX P0, PT, RZ, UR5, PT, P0 ;  /* 0x00000005ff007c0c */ /* 0x000fe2000bf05300 */
[----:B------:R1:W2:Y:S01]  /*0620*/  @!UP3 SYNCS.EXCH.64 URZ, [UR10+0x38], UR6 ;  /* 0x000038060a3fb5b2 */ /* 0x0002a20008000100 */
[----:B------:R1:W2:Y:S01]  /*0630*/  @!UP4 SYNCS.EXCH.64 URZ, [UR10+0x40], UR6 ;  /* 0x000040060a3fc5b2 */ /* 0x0002a20008000100 */
[----:B------:R1:W2:Y:S01]  /*0640*/  @!UP5 SYNCS.EXCH.64 URZ, [UR10+0x48], UR6 ;  /* 0x000048060a3fd5b2 */ /* 0x0002a20008000100 */
[----:B------:R-:W-:Y:S01]  /*0650*/  NOP ;  /* 0x0000000000007918 */ /* 0x000fe20000000000 */
[----:B--234-:R-:W-:Y:S08]  /*0660*/  BAR.SYNC.DEFER_BLOCKING 0x0 ;  /* 0x0000000000007b1d */ /* 0x01cff00000010000 */
[----:B01----:R-:W-:Y:S05]  /*0670*/  @!P0 BRA `(.L_x_3) ;  /* 0x00000000001c8947 */ /* 0x003fea0003800000 */
[----:B------:R-:W0:Y:S02]  /*0680*/  LDC.64 R6, c[0x0][0x598] ;  /* 0x00016600ff067b82 */ /* 0x000e240000000a00 */
[----:B0-----:R-:W2:Y:S02]  /*0690*/  LDG.E.64 R6, desc[UR50][R6.64] ;  /* 0x0000003206067981 */ /* 0x001ea4000c1e1b00 */
[----:B--2---:R-:W-:-:S04]  /*06a0*/  ISETP.NE.U32.AND P0, PT, R6, RZ, PT ;  /* 0x000000ff0600720c */ /* 0x004fc80003f05070 */
[----:B------:R-:W-:-:S13]  /*06b0*/  ISETP.NE.AND.EX P0, PT, R7, RZ, PT, P0 ;  /* 0x000000ff0700720c */ /* 0x000fda0003f05300 */
[----:B------:R-:W-:Y:S05]  /*06c0*/  @!P0 BRA `(.L_x_3) ;  /* 0x0000000000088947 */ /* 0x000fea0003800000 */
[----:B------:R1:W5:Y:S01]  /*06d0*/  LD.E R23, desc[UR50][R6.64] ;  /* 0x0000003206177980 */ /* 0x000362000c101900 */
[----:B------:R-:W-:Y:S05]  /*06e0*/  BRA `(.L_x_4) ;  /* 0x0000000000247947 */ /* 0x000fea0003800000 */
.L_x_3:
[----:B------:R-:W-:Y:S02]  /*06f0*/  ULDC.64 UR4, c[0x0][0x588] ;  /* 0x0001620000047ab9 */ /* 0x000fe40000000a00 */
[----:B------:R-:W-:-:S04]  /*0700*/  ISETP.NE.U32.AND P0, PT, RZ, UR4, PT ;  /* 0x00000004ff007c0c */ /* 0x000fc8000bf05070 */
[----:B------:R-:W-:-:S13]  /*0710*/  ISETP.NE.AND.EX P0, PT, RZ, UR5, PT, P0 ;  /* 0x00000005ff007c0c */ /* 0x000fda000bf05300 */
[----:B------:R-:W-:Y:S05]  /*0720*/  @!P0 BRA `(.L_x_5) ;  /* 0x00000000000c8947 */ /* 0x000fea0003800000 */
[----:B------:R-:W0:Y:S02]  /*0730*/  LDC.64 R6, c[0x0][0x588] ;  /* 0x00016200ff067b82 */ /* 0x000e240000000a00 */
[----:B0-----:R0:W5:Y:S01]  /*0740*/  LDG.E R23, desc[UR50][R6.64] ;  /* 0x0000003206177981 */ /* 0x001162000c1e1900 */
[----:B------:R-:W-:Y:S05]  /*0750*/  BRA `(.L_x_4) ;  /* 0x0000000000087947 */ /* 0x000fea0003800000 */
.L_x_5:
[----:B------:R-:W-:Y:S02]  /*0760*/  ULDC UR4, c[0x0][0x580] ;  /* 0x0001600000047ab9 */ /* 0x000fe40000000800 */
[----:B------:R-:W-:-:S07]  /*0770*/  IMAD.U32 R23, RZ, RZ, UR4 ;  /* 0x00000004ff177e24 */ /* 0x000fce000f8e00ff */
.L_x_4:
[----:B------:R-:W-:Y:S02]  /*0780*/  ULDC.64 UR4, c[0x0][0x5a0] ;  /* 0x0001680000047ab9 */ /* 0x000fe40000000a00 */
[----:B------:R-:W-:-:S04]  /*0790*/  ISETP.NE.U32.AND P0, PT, RZ, UR4, PT ;  /* 0x00000004ff007c0c */ /* 0x000fc8000bf05070 */
[----:B------:R-:W-:-:S13]  /*07a0*/  ISETP.NE.AND.EX P0, PT, RZ, UR5, PT, P0 ;  /* 0x00000005ff007c0c */ /* 0x000fda000bf05300 */
[----:B------:R-:W-:Y:S05]  /*07b0*/  @!P0 BRA `(.L_x_6) ;  /* 0x00000000001c8947 */ /* 0x000fea0003800000 */
[----:B01----:R-:W0:Y:S02]  /*07c0*/  LDC.64 R6, c[0x0][0x5a0] ;  /* 0x00016800ff067b82 */ /* 0x003e240000000a00 */
[----:B0-----:R-:W2:Y:S02]  /*07d0*/  LDG.E.64 R6, desc[UR50][R6.64] ;  /* 0x0000003206067981 */ /* 0x001ea4000c1e1b00 */
[----:B--2---:R-:W-:-:S04]  /*07e0*/  ISETP.NE.U32.AND P0, PT, R6, RZ, PT ;  /* 0x000000ff0600720c */ /* 0x004fc80003f05070 */
[----:B------:R-:W-:-:S13]  /*07f0*/  ISETP.NE.AND.EX P0, PT, R7, RZ, PT, P0 ;  /* 0x000000ff0700720c */ /* 0x000fda0003f05300 */
[----:B------:R-:W-:Y:S05]  /*0800*/  @!P0 BRA `(.L_x_6) ;  /* 0x0000000000088947 */ /* 0x000fea0003800000 */
[----:B------:R3:W5:Y:S01]  /*0810*/  LD.E R22, desc[UR50][R6.64] ;  /* 0x0000003206167980 */ /* 0x000762000c101900 */
[----:B------:R-:W-:Y:S05]  /*0820*/  BRA `(.L_x_7) ;  /* 0x0000000000247947 */ /* 0x000fea0003800000 */
.L_x_6:
[----:B------:R-:W-:Y:S02]  /*0830*/  ULDC.64 UR4, c[0x0][0x590] ;  /* 0x0001640000047ab9 */ /* 0x000fe40000000a00 */
[----:B------:R-:W-:-:S04]  /*0840*/  ISETP.NE.U32.AND P0, PT, RZ, UR4, PT ;  /* 0x00000004ff007c0c */ /* 0x000fc8000bf05070 */
[----:B------:R-:W-:-:S13]  /*0850*/  ISETP.NE.AND.EX P0, PT, RZ, UR5, PT, P0 ;  /* 0x00000005ff007c0c */ /* 0x000fda000bf05300 */
[----:B------:R-:W-:Y:S05]  /*0860*/  @!P0 BRA `(.L_x_8) ;  /* 0x00000000000c8947 */ /* 0x000fea0003800000 */
[----:B01----:R-:W0:Y:S02]  /*0870*/  LDC.64 R6, c[0x0][0x590] ;  /* 0x00016400ff067b82 */ /* 0x003e240000000a00 */
[----:B0-----:R2:W5:Y:S01]  /*0880*/  LDG.E R22, desc[UR50][R6.64] ;  /* 0x0000003206167981 */ /* 0x001562000c1e1900 */
[----:B------:R-:W-:Y:S05]  /*0890*/  BRA `(.L_x_7) ;  /* 0x0000000000087947 */ /* 0x000fea0003800000 */
.L_x_8:
[----:B------:R-:W-:Y:S02]  /*08a0*/  ULDC UR4, c[0x0][0x584] ;  /* 0x0001610000047ab9 */ /* 0x000fe40000000800 */
[----:B------:R-:W-:-:S07]  /*08b0*/  IMAD.U32 R22, RZ, RZ, UR4 ;  /* 0x00000004ff167e24 */ /* 0x000fce000f8e00ff */
.L_x_7:
[----:B------:R-:W4:Y:S01]  /*08c0*/  S2UR UR10, SR_CTAID.Y ;  /* 0x00000000000a79c3 */ /* 0x000f220000002600 */
[----:B------:R-:W-:Y:S01]  /*08d0*/  ULDC UR5, c[0x0][0x65c] ;  /* 0x0001970000057ab9 */ /* 0x000fe20000000800 */
[----:B------:R-:W-:Y:S01]  /*08e0*/  UISETP.NE.AND UP0, UPT, UR15, 0x2, UPT ;  /* 0x000000020f00788c */ /* 0x000fe2000bf05270 */
[----:B------:R-:W-:Y:S01]  /*08f0*/  PRMT R5, RZ, 0x7610, R5 ;  /* 0x00007610ff057816 */ /* 0x000fe20000000005 */
[----:B------:R-:W-:Y:S01]  /*0900*/  UISETP.NE.AND UP2, UPT, UR5, 0x1, UPT ;  /* 0x000000010500788c */ /* 0x000fe2000bf45270 */
[----:B------:R-:W-:Y:S02]  /*0910*/  IMAD.MOV.U32 R18, RZ, RZ, -0x1 ;  /* 0xffffffffff127424 */ /* 0x000fe400078e00ff */
[----:B------:R-:W-:Y:S01]  /*0920*/  IMAD.MOV.U32 R19, RZ, RZ, -0x1 ;  /* 0xffffffffff137424 */ /* 0x000fe200078e00ff */
[----:B------:R-:W4:Y:S01]  /*0930*/  S2UR UR4, SR_CTAID.X ;  /* 0x00000000000479c3 */ /* 0x000f220000002500 */
[----:B------:R-:W-:-:S06]  /*0940*/  UP2UR UR40, UPR, URZ, 0x4 ;  /* 0x000000043f287883 */ /* 0x000fcc0008000000 */
[----:B------:R-:W-:Y:S01]  /*0950*/  @UP2 ULDC UR12, c[0x0][0x10] ;  /* 0x00000400000c2ab9 */ /* 0x000fe20000000800 */
[----:B------:R-:W-:Y:S01]  /*0960*/  @UP2 UMOV UR7, URZ ;  /* 0x0000003f00072c82 */ /* 0x000fe20008000000 */
[----:B------:R-:W-:Y:S01]  /*0970*/  @UP2 UMOV UR5, URZ ;  /* 0x0000003f00052c82 */ /* 0x000fe20008000000 */
[----:B0123--:R-:W0:Y:S01]  /*0980*/  LDC.64 R6, c[0x0][0x650] ;  /* 0x00019400ff067b82 */ /* 0x00fe220000000a00 */
[----:B----4-:R-:W-:Y:S02]  /*0990*/  @UP2 UMOV UR9, UR10 ;  /* 0x0000000a00092c82 */ /* 0x010fe40008000000 */
[----:B------:R-:W-:Y:S01]  /*09a0*/  @UP2 UMOV UR6, UR9 ;  /* 0x0000000900062c82 */ /* 0x000fe20008000000 */
[----:B------:R-:W-:Y:S01]  /*09b0*/  @!UP2 UMOV UR9, UR10 ;  /* 0x0000000a0009ac82 */ /* 0x000fe20008000000 */
[----:B------:R-:W-:-:S03]  /*09c0*/  @UP2 UIMAD.WIDE.U32 UR12, UR4, UR12, UR6 ;  /* 0x0000000c040c22a5 */ /* 0x000fc6000f8e0006 */
[----:B------:R-:W-:Y:S01]  /*09d0*/  @!UP2 ULDC UR6, c[0x0][0xc] ;  /* 0x000003000006aab9 */ /* 0x000fe20000000800 */
[----:B------:R-:W-:Y:S01]  /*09e0*/  @UP2 UIADD3 UR14, UR13, UR5, URZ ;  /* 0x000000050d0e2290 */ /* 0x000fe2000fffe03f */
[----:B------:R-:W-:Y:S02]  /*09f0*/  ULDC UR10, c[0x0][0xc] ;  /* 0x00000300000a7ab9 */ /* 0x000fe40000000800 */
[----:B------:R-:W-:Y:S01]  /*0a00*/  UMOV UR5, URZ ;  /* 0x0000003f00057c82 */ /* 0x000fe20008000000 */
[----:B------:R-:W-:Y:S01]  /*0a10*/  ULDC UR11, c[0x0][0x10] ;  /* 0x00000400000b7ab9 */ /* 0x000fe20000000800 */
[----:B------:R-:W-:Y:S02]  /*0a20*/  @!UP2 UIMAD.WIDE.U32 UR6, UR6, UR9, UR4 ;  /* 0x000000090606a2a5 */ /* 0x000fe4000f8e0004 */
[----:B------:R-:W-:Y:S01]  /*0a30*/  UIMAD.WIDE.U32 UR10, UR10, UR11, URZ ;  /* 0x0000000b0a0a72a5 */ /* 0x000fe2000f8e003f */
[----:B------:R-:W-:-:S03]  /*0a40*/  ULDC UR13, c[0x0][0x14] ;  /* 0x00000500000d7ab9 */ /* 0x000fc60000000800 */
[----:B------:R-:W-:Y:S02]  /*0a50*/  UIMAD.WIDE.U32 UR38, UR10, UR13, URZ ;  /* 0x0000000d0a2672a5 */ /* 0x000fe4000f8e003f */
[----:B------:R-:W-:Y:S01]  /*0a60*/  UIMAD UR41, UR11, UR13, URZ ;  /* 0x0000000d0b2972a4 */ /* 0x000fe2000f8e023f */
[----:B------:R-:W-:Y:S01]  /*0a70*/  @!UP2 UMOV UR12, UR6 ;  /* 0x00000006000cac82 */ /* 0x000fe20008000000 */
[----:B------:R-:W-:Y:S02]  /*0a80*/  @!UP2 UMOV UR14, UR7 ;  /* 0x00000007000eac82 */ /* 0x000fe40008000000 */
[----:B------:R-:W-:Y:S02]  /*0a90*/  UIADD3 UR41, UR39, UR41, URZ ;  /* 0x0000002927297290 */ /* 0x000fe4000fffe03f */
[----:B------:R-:W-:-:S04]  /*0aa0*/  UIADD3 UR6, UP1, UR12, UR38, URZ ;  /* 0x000000260c067290 */ /* 0x000fc8000ff3e03f */
[----:B------:R-:W-:Y:S02]  /*0ab0*/  UIADD3.X UR7, UR14, UR41, URZ, UP1, !UPT ;  /* 0x000000290e077290 */ /* 0x000fe40008ffe43f */
[----:B------:R-:W-:Y:S02]  /*0ac0*/  USEL UR6, UR6, UR12, !UP0 ;  /* 0x0000000c06067287 */ /* 0x000fe4000c000000 */
[----:B------:R-:W-:-:S04]  /*0ad0*/  USEL UR7, UR7, UR14, !UP0 ;  /* 0x0000000e07077287 */ /* 0x000fc8000c000000 */
[----:B0-----:R-:W-:Y:S01]  /*0ae0*/  ISETP.LE.U32.AND P0, PT, R6, UR6, PT ;  /* 0x0000000606007c0c */ /* 0x001fe2000bf03070 */
[----:B------:R-:W-:Y:S02]  /*0af0*/  IMAD.U32 R16, RZ, RZ, UR6 ;  /* 0x00000006ff107e24 */ /* 0x000fe4000f8e00ff */
[----:B------:R-:W-:Y:S02]  /*0b00*/  IMAD.U32 R2, RZ, RZ, UR7 ;  /* 0x00000007ff027e24 */ /* 0x000fe4000f8e00ff */
[----:B------:R-:W-:-:S03]  /*0b10*/  IMAD.U32 R17, RZ, RZ, UR7 ;  /* 0x00000007ff117e24 */ /* 0x000fc6000f8e00ff */
[----:B------:R-:W-:Y:S01]  /*0b20*/  ISETP.GE.U32.AND.EX P0, PT, R2, R7, PT, P0 ;  /* 0x000000070200720c */ /* 0x000fe20003f06100 */
[----:B------:R-:W-:-:S12]  /*0b30*/  IMAD.MOV.U32 R2, RZ, RZ, -0x1 ;  /* 0xffffffffff027424 */ /* 0x000fd800078e00ff */
[----:B------:R-:W-:Y:S05]  /*0b40*/  @P0 BRA `(.L_x_9) ;  /* 0x00000004008c0947 */ /* 0x000fea0003800000 */
[----:B------:R-:W-:Y:S01]  /*0b50*/  I2FP.F32.U32 R2, UR4 ;  /* 0x0000000400027c45 */ /* 0x000fe20008201000 */
[----:B------:R-:W-:Y:S01]  /*0b60*/  ULDC.64 UR16, c[0x0][0x628] ;  /* 0x00018a0000107ab9 */ /* 0x000fe20000000a00 */
[----:B------:R-:W-:Y:S01]  /*0b70*/  ULDC UR6, c[0x0][0x150] ;  /* 0x0000540000067ab9 */ /* 0x000fe20000000800 */
[----:B------:R-:W-:Y:S01]  /*0b80*/  ISETP.NE.U32.AND P0, PT, RZ, UR16, PT ;  /* 0x00000010ff007c0c */ /* 0x000fe2000bf05070 */
[----:B------:R-:W-:Y:S01]  /*0b90*/  ULDC UR15, c[0x0][0x630] ;  /* 0x00018c00000f7ab9 */ /* 0x000fe20000000800 */
[----:B------:R-:W-:Y:S01]  /*0ba0*/  FMUL R2, R2, UR6 ;  /* 0x0000000602027c20 */ /* 0x000fe20008400000 */
[----:B------:R-:W-:Y:S01]  /*0bb0*/  R2UR UR19, R16 ;  /* 0x00000000101372ca */ /* 0x000fe200000e0000 */
[----:B------:R-:W-:Y:S01]  /*0bc0*/  ULDC UR21, c[0x0][0x154] ;  /* 0x0000550000157ab9 */ /* 0x000fe20000000800 */
[----:B------:R-:W-:Y:S01]  /*0bd0*/  ISETP.NE.AND.EX P0, PT, RZ, UR17, PT, P0 ;  /* 0x00000011ff007c0c */ /* 0x000fe2000bf05300 */
[----:B------:R0:W1:Y:S01]  /*0be0*/  F2I.U32.TRUNC.NTZ R5, R2 ;  /* 0x0000000200057305 */ /* 0x000062000020f000 */
[----:B------:R-:W-:-:S02]  /*0bf0*/  R2UR UR20, R17 ;  /* 0x00000000111472ca */ /* 0x000fc400000e0000 */
[----:B------:R-:W-:Y:S02]  /*0c00*/  R2UR UR6, R16 ;  /* 0x00000000100672ca */ /* 0x000fe400000e0000 */
[----:B------:R-:W-:-:S07]  /*0c10*/  R2UR UR7, R17 ;  /* 0x00000000110772ca */ /* 0x000fce00000e0000 */
[----:B0-----:R-:W-:Y:S08]  /*0c20*/  @!P0 BRA `(.L_x_10) ;  /* 0x0000000000308947 */ /* 0x001ff00003800000 */
[----:B------:R-:W-:Y:S01]  /*0c30*/  R2UR UR6, R16 ;  /* 0x00000000100672ca */ /* 0x000fe200000e0000 */
[----:B------:R-:W-:Y:S01]  /*0c40*/  ULDC UR12, c[0x0][0x634] ;  /* 0x00018d00000c7ab9 */ /* 0x000fe20000000800 */
[----:B------:R-:W-:-:S11]  /*0c50*/  R2UR UR14, R17 ;  /* 0x00000000110e72ca */ /* 0x000fd600000e0000 */
[----:B------:R-:W-:-:S04]  /*0c60*/  UIADD3 UR12, UP1, UR6, UR12, URZ ;  /* 0x0000000c060c7290 */ /* 0x000fc8000ff3e03f */
[----:B------:R-:W-:-:S04]  /*0c70*/  UIADD3.X UR14, URZ, UR14, URZ, UP1, !UPT ;  /* 0x0000000e3f0e7290 */ /* 0x000fc80008ffe43f */
[----:B------:R-:W-:-:S04]  /*0c80*/  UIMAD.WIDE.U32 UR6, UR14, UR16, URZ ;  /* 0x000000100e0672a5 */ /* 0x000fc8000f8e003f */
[----:B------:R-:W-:Y:S02]  /*0c90*/  UIMAD.WIDE.U32 UR10, UP1, UR12, UR17, UR6 ;  /* 0x000000110c0a72a5 */ /* 0x000fe4000f820006 */
[----:B------:R-:W-:Y:S02]  /*0ca0*/  UIMAD.WIDE.U32 UR6, UR12, UR16, URZ ;  /* 0x000000100c0672a5 */ /* 0x000fe4000f8e003f */
[----:B------:R-:W-:Y:S02]  /*0cb0*/  UIADD3.X UR13, URZ, URZ, URZ, UP1, !UPT ;  /* 0x0000003f3f0d7290 */ /* 0x000fe40008ffe43f */
[----:B------:R-:W-:Y:S01]  /*0cc0*/  UIADD3 URZ, UP1, UR7, UR10, URZ ;  /* 0x0000000a073f7290 */ /* 0x000fe2000ff3e03f */
[----:B------:R-:W-:-:S03]  /*0cd0*/  UMOV UR12, UR11 ;  /* 0x0000000b000c7c82 */ /* 0x000fc60008000000 */
[----:B------:R-:W-:-:S12]  /*0ce0*/  UIMAD.WIDE.U32.X UR6, UR14, UR17, UR12, UP1 ;  /* 0x000000110e0672a5 */ /* 0x000fd800088e040c */
.L_x_10:
[----:B------:R-:W-:Y:S01]  /*0cf0*/  USHF.R.U64 UR5, UR6, UR15, UR7 ;  /* 0x0000000f06057299 */ /* 0x000fe20008001207 */
[----:B------:R-:W-:Y:S01]  /*0d00*/  I2FP.F32.U32 R2, UR9 ;  /* 0x0000000900027c45 */ /* 0x000fe20008201000 */
[----:B------:R-:W-:Y:S01]  /*0d10*/  USHF.R.U32.HI UR6, URZ, UR15, UR7 ;  /* 0x0000000f3f067299 */ /* 0x000fe20008011607 */
[----:B-1----:R-:W-:Y:S01]  /*0d20*/  R2UR UR14, R5 ;  /* 0x00000000050e72ca */ /* 0x002fe200000e0000 */
[----:B------:R-:W-:Y:S02]  /*0d30*/  UIADD3 UR17, UP1, URZ, -UR5, URZ ;  /* 0x800000053f117290 */ /* 0x000fe4000ff3e03f */
[----:B------:R-:W-:Y:S01]  /*0d40*/  FMUL R2, R2, UR21 ;  /* 0x0000001502027c20 */ /* 0x000fe20008400000 */
[----:B------:R-:W-:Y:S01]  /*0d50*/  ULDC.64 UR10, c[0x0][0x620] ;  /* 0x00018800000a7ab9 */ /* 0x000fe20000000a00 */
[----:B------:R-:W-:Y:S01]  /*0d60*/  UIADD3.X UR6, URZ, ~UR6, URZ, UP1, !UPT ;  /* 0x800000063f067290 */ /* 0x000fe20008ffe43f */
[----:B------:R-:W-:Y:S01]  /*0d70*/  UMOV UR12, UR19 ;  /* 0x00000013000c7c82 */ /* 0x000fe20008000000 */
[----:B------:R-:W-:-:S02]  /*0d80*/  UMOV UR13, UR20 ;  /* 0x00000014000d7c82 */ /* 0x000fc40008000000 */
[----:B------:R-:W-:Y:S01]  /*0d90*/  UIMAD UR6, UR6, UR10, URZ ;  /* 0x0000000a060672a4 */ /* 0x000fe2000f8e023f */
[----:B------:R-:W0:Y:S01]  /*0da0*/  F2I.U32.TRUNC.NTZ R2, R2 ;  /* 0x0000000200027305 */ /* 0x000e22000020f000 */
[----:B------:R-:W-:Y:S02]  /*0db0*/  UIMAD.WIDE.U32 UR12, UR17, UR10, UR12 ;  /* 0x0000000a110c72a5 */ /* 0x000fe4000f8e000c */
[----:B------:R-:W-:Y:S01]  /*0dc0*/  UIMAD UR17, UR17, UR11, UR6 ;  /* 0x0000000b111172a4 */ /* 0x000fe2000f8e0206 */
[----:B------:R-:W-:Y:S01]  /*0dd0*/  ULDC UR24, c[0x0][0x658] ;  /* 0x0001960000187ab9 */ /* 0x000fe20000000800 */
[----:B------:R-:W-:Y:S02]  /*0de0*/  UMOV UR22, 0xffffffff ;  /* 0xffffffff00167882 */ /* 0x000fe40000000000 */
[----:B------:R-:W-:Y:S01]  /*0df0*/  UIADD3 UR17, UR13, UR17, URZ ;  /* 0x000000110d117290 */ /* 0x000fe2000fffe03f */
[----:B------:R-:W-:Y:S01]  /*0e00*/  ULDC UR19, c[0x0][0x618] ;  /* 0x0001860000137ab9 */ /* 0x000fe20000000800 */
[----:B------:R-:W-:Y:S01]  /*0e10*/  ULDC.64 UR6, c[0x0][0x640] ;  /* 0x0001900000067ab9 */ /* 0x000fe20000000a00 */
[----:B------:R-:W-:Y:S01]  /*0e20*/  USHF.L.U32 UR13, UR22, UR24, URZ ;  /* 0x00000018160d7299 */ /* 0x000fe2000800063f */
[----:B------:R-:W-:Y:S01]  /*0e30*/  ISETP.NE.U32.AND P0, PT, RZ, UR6, PT ;  /* 0x00000006ff007c0c */ /* 0x000fe2000bf05070 */
[----:B------:R-:W-:-:S02]  /*0e40*/  USHF.R.U64 UR22, UR12, UR19, UR17 ;  /* 0x000000130c167299 */ /* 0x000fc40008001211 */
[----:B------:R-:W-:Y:S01]  /*0e50*/  USHF.R.U32.HI UR12, URZ, UR19, UR17 ;  /* 0x000000133f0c7299 */ /* 0x000fe20008011611 */
[----:B0-----:R-:W-:Y:S01]  /*0e60*/  R2UR UR16, R2 ;  /* 0x00000000021072ca */ /* 0x001fe200000e0000 */
[----:B------:R-:W-:Y:S01]  /*0e70*/  ULDC UR21, c[0x0][0x608] ;  /* 0x0001820000157ab9 */ /* 0x000fe20000000800 */
[----:B------:R-:W-:Y:S01]  /*0e80*/  ISETP.NE.AND.EX P0, PT, RZ, UR7, PT, P0 ;  /* 0x00000007ff007c0c */ /* 0x000fe2000bf05300 */
[----:B------:R-:W-:Y:S02]  /*0e90*/  USHF.R.U64 UR26, UR22, UR21, UR12 ;  /* 0x00000015161a7299 */ /* 0x000fe4000800120c */
[----:B------:R-:W-:Y:S01]  /*0ea0*/  USHF.R.U32.HI UR12, URZ, UR21, UR12 ;  /* 0x000000153f0c7299 */ /* 0x000fe2000801160c */
[----:B------:R-:W-:Y:S01]  /*0eb0*/  UMOV UR20, 0x1 ;  /* 0x0000000100147882 */ /* 0x000fe20000000000 */
[----:B------:R-:W-:Y:S02]  /*0ec0*/  UIADD3 UR14, -UR14, URZ, URZ ;  /* 0x0000003f0e0e7290 */ /* 0x000fe4000fffe13f */
[----:B------:R-:W-:-:S02]  /*0ed0*/  USHF.R.U64 UR27, UR26, UR24, UR12 ;  /* 0x000000181a1b7299 */ /* 0x000fc4000800120c */
[----:B------:R-:W-:Y:S01]  /*0ee0*/  USHF.L.U32 UR19, UR20, UR24, URZ ;  /* 0x0000001814137299 */ /* 0x000fe2000800063f */
[----:B------:R-:W-:Y:S01]  /*0ef0*/  ULDC UR15, c[0x0][0x144] ;  /* 0x00005100000f7ab9 */ /* 0x000fe20000000800 */
[----:B------:R-:W-:Y:S01]  /*0f00*/  ULDC UR10, c[0x0][0x600] ;  /* 0x00018000000a7ab9 */ /* 0x000fe20000000800 */
[----:B------:R-:W-:Y:S02]  /*0f10*/  ULOP3.LUT UR20, URZ, UR13, URZ, 0x33, !UPT ;  /* 0x0000000d3f147292 */ /* 0x000fe4000f8e333f */
[----:B------:R-:W-:Y:S02]  /*0f20*/  USHF.R.U32.HI UR13, URZ, UR24, UR12 ;  /* 0x000000183f0d7299 */ /* 0x000fe4000801160c */
[----:B------:R-:W-:Y:S02]  /*0f30*/  UIADD3 UR11, UR10, -0x1, URZ ;  /* 0xffffffff0a0b7890 */ /* 0x000fe4000fffe03f */
[----:B------:R-:W-:Y:S02]  /*0f40*/  UIADD3 UR23, -UR16, URZ, URZ ;  /* 0x0000003f10177290 */ /* 0x000fe4000fffe13f */
[----:B------:R-:W-:Y:S01]  /*0f50*/  UIMAD UR4, UR15, UR14, UR4 ;  /* 0x0000000e0f0472a4 */ /* 0x000fe2000f8e0204 */
[----:B------:R-:W-:Y:S01]  /*0f60*/  ULDC UR28, c[0x0][0x148] ;  /* 0x00005200001c7ab9 */ /* 0x000fe20000000800 */
[----:B------:R-:W-:Y:S01]  /*0f70*/  ULDC UR24, c[0x0][0x648] ;  /* 0x0001920000187ab9 */ /* 0x000fe20000000800 */
[----:B------:R-:W-:Y:S01]  /*0f80*/  ULDC UR25, c[0x0][0x638] ;  /* 0x00018e0000197ab9 */ /* 0x000fe20000000800 */
[----:B------:R-:W-:Y:S01]  /*0f90*/  UMOV UR12, UR27 ;  /* 0x0000001b000c7c82 */ /* 0x000fe20008000000 */
[----:B------:R-:W-:Y:S07]  /*0fa0*/  @!P0 BRA `(.L_x_11) ;  /* 0x0000000000308947 */ /* 0x000fee0003800000 */
[----:B------:R-:W-:Y:S02]  /*0fb0*/  ULDC UR16, c[0x0][0x64c] ;  /* 0x0001930000107ab9 */ /* 0x000fe40000000800 */
        /* <DEDUP_REMOVED lines=8> */
[----:B------:R-:W-:-:S07]  /*1040*/  UIMAD.WIDE.U32.X UR6, UR21, UR7, UR16, UP1 ;  /* 0x00000007150672a5 */ /* 0x000fce00088e0410 */
[----:B------:R-:W-:Y:S01]  /*1050*/  UMOV UR12, UR6 ;  /* 0x00000006000c7c82 */ /* 0x000fe20008000000 */
[----:B------:R-:W-:-:S05]  /*1060*/  UMOV UR13, UR7 ;  /* 0x00000007000d7c82 */ /* 0x000fca0008000000 */
.L_x_11:
[----:B------:R-:W-:Y:S01]  /*1070*/  UISETP.NE.AND UP1, UPT, UR40, URZ, UPT ;  /* 0x0000003f2800728c */ /* 0x000fe2000bf25270 */
[----:B------:R-:W-:Y:S01]  /*1080*/  IMAD.MOV.U32 R5, RZ, RZ, 0x1 ;  /* 0x00000001ff057424 */ /* 0x000fe200078e00ff */
[----:B------:R-:W-:Y:S01]  /*1090*/  USHF.R.U64 UR6, UR12, UR24, UR13 ;  /* 0x000000180c067299 */ /* 0x000fe2000800120d */
[----:B------:R-:W-:Y:S01]  /*10a0*/  IMAD.U32 R19, RZ, RZ, UR5 ;  /* 0x00000005ff137e24 */ /* 0x000fe2000f8e00ff */
[----:B------:R-:W-:Y:S02]  /*10b0*/  ULOP3.LUT UR20, UR26, UR20, URZ, 0xc0, !UPT ;  /* 0x000000141a147292 */ /* 0x000fe4000f8ec03f */
[----:B------:R-:W-:Y:S02]  /*10c0*/  UIADD3 UR7, -UR6, URZ, URZ ;  /* 0x0000003f06077290 */ /* 0x000fe4000fffe13f */
[----:B------:R-:W-:Y:S02]  /*10d0*/  UIMAD UR19, UR19, UR6, UR20 ;  /* 0x00000006131372a4 */ /* 0x000fe4000f8e0214 */
[----:B------:R-:W-:-:S02]  /*10e0*/  ULOP3.LUT UR11, UR22, UR11, URZ, 0xc0, !UPT ;  /* 0x0000000b160b7292 */ /* 0x000fc4000f8ec03f */
[----:B------:R-:W-:Y:S02]  /*10f0*/  @UP1 UIMAD UR4, UR28, UR23, UR9 ;  /* 0x000000171c0412a4 */ /* 0x000fe4000f8e0209 */
[----:B------:R-:W-:-:S03]  /*1100*/  UIMAD UR6, UR7, UR25, UR27 ;  /* 0x00000019070672a4 */ /* 0x000fc6000f8e021b */
[----:B------:R-:W-:Y:S01]  /*1110*/  ULDC UR7, c[0x0][0x610] ;  /* 0x0001840000077ab9 */ /* 0x000fe20000000800 */
[----:B------:R-:W-:Y:S02]  /*1120*/  UIMAD UR6, UR6, UR10, UR11 ;  /* 0x0000000a060672a4 */ /* 0x000fe4000f8e020b */
[----:B------:R-:W-:-:S04]  /*1130*/  UIMAD UR4, UR19, UR7, UR4 ;  /* 0x00000007130472a4 */ /* 0x000fc8000f8e0204 */
[----:B------:R-:W-:Y:S02]  /*1140*/  USEL UR7, UR6, UR4, !UP1 ;  /* 0x0000000406077287 */ /* 0x000fe4000c800000 */
[----:B------:R-:W-:-:S04]  /*1150*/  USEL UR4, UR4, UR6, !UP1 ;  /* 0x0000000604047287 */ /* 0x000fc8000c800000 */
[----:B------:R-:W-:Y:S02]  /*1160*/  IMAD.U32 R2, RZ, RZ, UR7 ;  /* 0x00000007ff027e24 */ /* 0x000fe4000f8e00ff */
[----:B------:R-:W-:-:S07]  /*1170*/  IMAD.U32 R18, RZ, RZ, UR4 ;  /* 0x00000004ff127e24 */ /* 0x000fce000f8e00ff */
.L_x_9:
[----:B------:R-:W-:Y:S02]  /*1180*/  ULDC UR4, c[0x0][0x28c] ;  /* 0x0000a30000047ab9 */ /* 0x000fe40000000800 */
[----:B------:R-:W-:-:S04]  /*1190*/  UIADD3 UR4, UR4, 0x7f, URZ ;  /* 0x0000007f04047890 */ /* 0x000fc8000fffe03f */
[----:B------:R-:W-:-:S04]  /*11a0*/  USHF.R.S32.HI UR5, URZ, 0x1f, UR4 ;  /* 0x0000001f3f057899 */ /* 0x000fc80008011404 */
[----:B------:R-:W-:-:S04]  /*11b0*/  ULEA.HI UR5, UR5, UR4, URZ, 0x7 ;  /* 0x0000000405057291 */ /* 0x000fc8000f8f383f */
[----:B------:R-:W-:Y:S01]  /*11c0*/  USHF.R.S32.HI UR37, URZ, 0x7, UR5 ;  /* 0x000000073f257899 */ /* 0x000fe20008011405 */
[----:B------:R-:W-:Y:S11]  /*11d0*/  @!P1 BRA `(.L_x_12) ;  /* 0x0000009400d49947 */ /* 0x000ff60003800000 */
[----:B------:R-:W-:-:S06]  /*11e0*/  UISETP.GT.U32.AND UP1, UPT, UR18, 0x1, UPT ;  /* 0x000000011200788c */ /* 0x000fcc000bf24070 */
[----:B------:R-:W-:-:S13]  /*11f0*/  PLOP3.LUT P0, PT, PT, PT, UP1, 0x80, 0x0 ;  /* 0x000000000000781c */ /* 0x000fda0003f0f018 */
[----:B------:R-:W-:Y:S05]  /*1200*/  @P0 EXIT ;  /* 0x000000000000094d */ /* 0x000fea0003800000 */
.L_x_13:
[----:B------:R-:W-:-:S08]  /*1210*/  NOP ;  /* 0x0000000000007918 */ /* 0x000fd00000000000 */
[----:B------:R-:W0:Y:S02]  /*1220*/  USETMAXREG.TRY_ALLOC.CTAPOOL UP1, 0xe8 ;  /* 0x000000e8000079c8 */ /* 0x000e240008020600 */
[----:B0-----:R-:W-:-:S13]  /*1230*/  PLOP3.LUT P0, PT, PT, PT, UP1, 0x80, 0x0 ;  /* 0x000000000000781c */ /* 0x001fda0003f0f018 */
[----:B------:R-:W-:Y:S05]  /*1240*/  @!P0 BRA `(.L_x_13) ;  /* 0xfffffffc00f08947 */ /* 0x000fea000383ffff */
[----:B------:R-:W-:-:S13]  /*1250*/  LOP3.LUT P0, RZ, R5, 0xff, RZ, 0xc0, !PT ;  /* 0x000000ff05ff7812 */ /* 0x000fda000780c0ff */
[----:B------:R-:W-:Y:S05]  /*1260*/  @!P0 EXIT ;  /* 0x000000000000894d */ /* 0x000fea0003800000 */
[----:B------:R-:W0:Y:S01]  /*1270*/  S2UR UR5, SR_CgaCtaId ;  /* 0x00000000000579c3 */ /* 0x000e220000008800 */
[----:B------:R-:W-:Y:S01]  /*1280*/  VIADD R6, R0, 0xffffffff ;  /* 0xffffffff00067836 */ /* 0x000fe20000000000 */
[----:B------:R-:W-:Y:S01]  /*1290*/  SHF.R.S32.HI R4, RZ, 0x1f, R3 ;  /* 0x0000001fff047819 */ /* 0x000fe20000011403 */
[----:B------:R-:W-:Y:S01]  /*12a0*/  UMOV UR43, 0x400 ;  /* 0x00000400002b7882 */ /* 0x000fe20000000000 */
[----:B------:R-:W-:Y:S02]  /*12b0*/  USHF.R.U32.HI UR4, URZ, 0x1, UR37 ;  /* 0x000000013f047899 */ /* 0x000fe40008011625 */
[----:B------:R-:W-:Y:S01]  /*12c0*/  R2UR UR45, R6 ;  /* 0x00000000062d72ca */ /* 0x000fe200000e0000 */
[----:B------:R-:W-:Y:S01]  /*12d0*/  ULOP3.LUT UR44, UR37, 0x1, URZ, 0xc0, !UPT ;  /* 0x00000001252c7892 */ /* 0x000fe2000f8ec03f */
[CC--:B------:R-:W-:Y:S01]  /*12e0*/  LEA.HI R0, R4.reuse, R3.reuse, RZ, 0x2 ;  /* 0x0000000304007211 */ /* 0x0c0fe200078f10ff */
[----:B------:R-:W-:Y:S01]  /*12f0*/  UISETP.LT.AND UP1, UPT, UR37, 0x1, UPT ;  /* 0x000000012500788c */ /* 0x000fe2000bf21270 */
[----:B------:R-:W-:Y:S01]  /*1300*/  LEA.HI R4, R4, R3, RZ, 0x5 ;  /* 0x0000000304047211 */ /* 0x000fe200078f28ff */
[----:B------:R-:W-:Y:S01]  /*1310*/  ULOP3.LUT UR4, UR4, 0x1, URZ, 0xc0, !UPT ;  /* 0x0000000104047892 */ /* 0x000fe2000f8ec03f */
[--C-:B------:R-:W-:Y:S01]  /*1320*/  SHF.R.S32.HI R152, RZ, 0x2, R0.reuse ;  /* 0x00000002ff987819 */ /* 0x100fe20000011400 */
[----:B------:R-:W-:Y:S01]  /*1330*/  ULDC UR6, c[0x0][0x284] ;  /* 0x0000a10000067ab9 */ /* 0x000fe20000000800 */
[----:B------:R-:W-:Y:S01]  /*1340*/  SHF.R.S32.HI R5, RZ, 0x1f, R0 ;  /* 0x0000001fff057819 */ /* 0x000fe20000011400 */
[----:B------:R-:W-:Y:S01]  /*1350*/  USEL UR44, UR44, URZ, !UP0 ;  /* 0x0000003f2c2c7287 */ /* 0x000fe2000c000000 */
[----:B------:R-:W-:Y:S01]  /*1360*/  LOP3.LUT R154, R0, 0xfffffffc, RZ, 0xc0, !PT ;  /* 0xfffffffc009a7812 */ /* 0x000fe200078ec0ff */
[----:B------:R-:W-:Y:S01]  /*1370*/  USEL UR47, UR37, 0x1, UP1 ;  /* 0x00000001252f7887 */ /* 0x000fe20008800000 */
[----:B------:R-:W-:Y:S01]  /*1380*/  LEA.HI R5, R5, R152, RZ, 0x3 ;  /* 0x0000009805057211 */ /* 0x000fe200078f18ff */
[----:B------:R-:W-:Y:S01]  /*1390*/  USHF.L.U32 UR45, UR45, 0x3, URZ ;  /* 0x000000032d2d7899 */ /* 0x000fe2000800063f */
[----:B------:R-:W-:Y:S01]  /*13a0*/  ISETP.NE.AND P0, PT, R6, RZ, PT ;  /* 0x000000ff0600720c */ /* 0x000fe20003f05270 */
[----:B------:R-:W-:Y:S01]  /*13b0*/  UISETP.EQ.U32.AND UP0, UPT, UR4, 0x1, !UP0 ;  /* 0x000000010400788c */ /* 0x000fe2000c702070 */
[----:B------:R-:W-:Y:S01]  /*13c0*/  LOP3.LUT R5, R5, 0xfffffff8, RZ, 0xc0, !PT ;  /* 0xfffffff805057812 */ /* 0x000fe200078ec0ff */
[----:B------:R-:W-:Y:S01]  /*13d0*/  IMAD.IADD R154, R3, 0x1, -R154 ;  /* 0x00000001039a7824 */ /* 0x000fe200078e0a9a */
[----:B0-----:R-:W-:Y:S01]  /*13e0*/  ULEA UR43, UR5, UR43, 0x18 ;  /* 0x0000002b052b7291 */ /* 0x001fe2000f8ec03f */
[----:B------:R-:W-:Y:S01]  /*13f0*/  IMAD.U32 R156, RZ, RZ, UR45 ;  /* 0x0000002dff9c7e24 */ /* 0x000fe2000f8e00ff */
[----:B------:R-:W-:Y:S01]  /*1400*/  SEL R166, RZ, 0x1, P0 ;  /* 0x00000001ffa67807 */ /* 0x000fe20000000000 */
[----:B------:R-:W-:Y:S01]  /*1410*/  IMAD.IADD R152, R152, 0x1, -R5 ;  /* 0x0000000198987824 */ /* 0x000fe200078e0a05 */
[----:B------:R-:W-:Y:S01]  /*1420*/  UIADD3 UR46, UR43, 0x30, URZ ;  /* 0x000000302b2e7890 */ /* 0x000fe2000fffe03f */
[----:B------:R-:W-:Y:S01]  /*1430*/  SHF.R.S32.HI R5, RZ, 0x5, R4 ;  /* 0x00000005ff057819 */ /* 0x000fe20000011404 */
[----:B------:R-:W-:Y:S01]  /*1440*/  ULOP3.LUT UR36, UR42, 0x1, URZ, 0xfc, !UPT ;  /* 0x000000012a247892 */ /* 0x000fe2000f8efc3f */
[C---:B------:R-:W-:Y:S01]  /*1450*/  LOP3.LUT R158, R156.reuse, 0x8, RZ, 0xc0, !PT ;  /* 0x000000089c9e7812 */ /* 0x040fe200078ec0ff */
[----:B------:R-:W-:Y:S01]  /*1460*/  UIADD3 UR47, -UR47, UR37, URZ ;  /* 0x000000252f2f7290 */ /* 0x000fe2000fffe13f */
[--C-:B------:R-:W-:Y:S01]  /*1470*/  SHF.R.S32.HI R153, RZ, 0x1f, R152.reuse ;  /* 0x0000001fff997819 */ /* 0x100fe20000011498 */
[C-C-:B------:R-:W-:Y:S01]  /*1480*/  IMAD R159, R5.reuse, -0x10, -R152.reuse ;  /* 0xfffffff0059f7824 */ /* 0x140fe200078e0a98 */
[----:B------:R-:W-:Y:S01]  /*1490*/  LOP3.LUT R156, R156, 0x8, RZ, 0xc, !PT ;  /* 0x000000089c9c7812 */ /* 0x000fe200078e0cff */
[----:B------:R-:W-:Y:S01]  /*14a0*/  IMAD.U32 R155, RZ, RZ, UR46 ;  /* 0x0000002eff9b7e24 */ /* 0x000fe2000f8e00ff */
[----:B------:R-:W-:Y:S01]  /*14b0*/  LOP3.LUT R158, R158, 0x18, RZ, 0x3c, !PT ;  /* 0x000000189e9e7812 */ /* 0x000fe200078e3cff */
[----:B------:R-:W-:Y:S01]  /*14c0*/  IMAD.WIDE R152, R5, 0x10, R152 ;  /* 0x0000001005987825 */ /* 0x000fe200078e0298 */
[----:B------:R-:W-:-:S03]  /*14d0*/  USEL UR48, URZ, 0x1, !UP0 ;  /* 0x000000013f307887 */ /* 0x000fc6000c000000 */
[----:B------:R-:W-:Y:S02]  /*14e0*/  VIADD R157, R155, UR45 ;  /* 0x0000002d9b9d7c36 */ /* 0x000fe40008000000 */
[----:B------:R-:W-:-:S07]  /*14f0*/  VIADD R159, R159, UR6 ;  /* 0x000000069f9f7c36 */ /* 0x000fce0008000000 */
.L_x_289:
[----:B------:R-:W-:Y:S01]  /*1500*/  SHF.L.U32 R0, R166, 0x1f, RZ ;  /* 0x0000001fa6007819 */ /* 0x000fe200000006ff */
[----:B------:R-:W-:Y:S02]  /*1510*/  ULDC UR4, c[0x0][0x28c] ;  /* 0x0000a30000047ab9 */ /* 0x000fe40000000800 */
[----:B------:R-:W-:Y:S01]  /*1520*/  ISETP.LT.AND P1, PT, RZ, UR4, PT ;  /* 0x00000004ff007c0c */ /* 0x000fe2000bf21270 */
[----:B------:R-:W0:Y:S02]  /*1530*/  SYNCS.PHASECHK.TRANS64.TRYWAIT P0, [R155+UR45], R0 ;  /* 0x000000009b0075a7 */ /* 0x000e24000800016d */
[----:B0-234-:R-:W-:Y:S10]  /*1540*/  @!P0 BRA `(.L_x_14) ;  /* 0x000000a000d48947 */ /* 0x01dff40003800000 */
.L_x_309:
[----:B------:R-:W-:Y:S05]  /*1550*/  @P1 BRA `(.L_x_15) ;  /* 0x0000000000401947 */ /* 0x000fea0003800000 */
[----:B0-----:R-:W-:Y:S01]  /*1560*/  MOV R0, 0x0 ;  /* 0x0000000000007802 */ /* 0x001fe20000000f00 */
[----:B------:R-:W-:Y:S01]  /*1570*/  ULDC.64 UR4, c[0x4][0x68] ;  /* 0x01001a0000047ab9 */ /* 0x000fe20000000a00 */
[----:B------:R-:W-:Y:S01]  /*1580*/  ULDC.64 UR6, c[0x4][0x8] ;  /* 0x0100020000067ab9 */ /* 0x000fe20000000a00 */
[----:B------:R-:W-:Y:S01]  /*1590*/  IMAD.U32 R4, RZ, RZ, UR4 ;  /* 0x00000004ff047e24 */ /* 0x000fe2000f8e00ff */
[----:B------:R0:W1:Y:S01]  /*15a0*/  LDC.64 R14, c[0x4][R0] ;  /* 0x01000000000e7b82 */ /* 0x0000620000000a00 */
[----:B------:R-:W-:Y:S01]  /*15b0*/  IMAD.U32 R5, RZ, RZ, UR5 ;  /* 0x00000005ff057e24 */ /* 0x000fe2000f8e00ff */
[----:B------:R-:W-:Y:S01]  /*15c0*/  ULDC.64 UR4, c[0x4][0x70] ;  /* 0x01001c0000047ab9 */ /* 0x000fe20000000a00 */
[----:B------:R-:W-:Y:S02]  /*15d0*/  IMAD.U32 R10, RZ, RZ, UR6 ;  /* 0x00000006ff0a7e24 */ /* 0x000fe4000f8e00ff */
[----:B------:R-:W-:Y:S02]  /*15e0*/  IMAD.U32 R6, RZ, RZ, UR4 ;  /* 0x00000004ff067e24 */ /* 0x000fe4000f8e00ff */
[----:B------:R-:W-:-:S02]  /*15f0*/  IMAD.U32 R7, RZ, RZ, UR5 ;  /* 0x00000005ff077e24 */ /* 0x000fc4000f8e00ff */
[----:B------:R-:W-:Y:S02]  /*1600*/  IMAD.U32 R11, RZ, RZ, UR7 ;  /* 0x00000007ff0b7e24 */ /* 0x000fe4000f8e00ff */
[----:B------:R-:W-:Y:S02]  /*1610*/  IMAD.MOV.U32 R8, RZ, RZ, 0x1e1 ;  /* 0x000001e1ff087424 */ /* 0x000fe400078e00ff */
[----:B------:R-:W-:Y:S02]  /*1620*/  IMAD.MOV.U32 R12, RZ, RZ, 0x1 ;  /* 0x00000001ff0c7424 */ /* 0x000fe400078e00ff */
[----:B0-----:R-:W-:-:S07]  /*1630*/  IMAD.MOV.U32 R13, RZ, RZ, RZ ;  /* 0x000000ffff0d7224 */ /* 0x001fce00078e00ff */
[----:B------:R-:W-:-:S07]  /*1640*/  LEPC R20, `(.L_x_15) ;  /* 0x000000001014794e */ /* 0x000fce0000000000 */
[----:B-1---5:R-:W-:Y:S05]  /*1650*/  CALL.ABS.NOINC R14 ;  /* 0x000000000e007343 */ /* 0x022fea0003c00000 */
.L_x_15:
[----:B0-----:R-:W-:-:S05]  /*1660*/  IMAD.U32 R0, RZ, RZ, UR36 ;  /* 0x00000024ff007e24 */ /* 0x001fca000f8e00ff */
[----:B------:R-:W-:-:S13]  /*1670*/  ISETP.NE.AND P0, PT, R0, 0x3, PT ;  /* 0x000000030000780c */ /* 0x000fda0003f05270 */
[----:B------:R-:W-:Y:S05]  /*1680*/  @!P0 BRA `(.L_x_16) ;  /* 0x0000000000048947 */ /* 0x000fea0003800000 */
[----:B------:R-:W-:Y:S01]  /*1690*/  BPT.TRAP 0x1 ;  /* 0x000000040000795c */ /* 0x000fe20000300000 */
.L_x_16:
[----:B------:R-:W-:Y:S02]  /*16a0*/  IMAD.U32 R3, RZ, RZ, UR44 ;  /* 0x0000002cff037e24 */ /* 0x000fe4000f8e00ff */
[----:B------:R-:W-:-:S03]  /*16b0*/  IMAD.U32 R0, RZ, RZ, UR48 ;  /* 0x00000030ff007e24 */ /* 0x000fc6000f8e00ff */
[----:B------:R-:W-:Y:S02]  /*16c0*/  LEA R3, R3, UR43, 0x3 ;  /* 0x0000002b03037c11 */ /* 0x000fe4000f8e18ff */
[----:B------:R-:W-:-:S04]  /*16d0*/  SHF.L.U32 R0, R0, 0x1f, RZ ;  /* 0x0000001f00007819 */ /* 0x000fc800000006ff */
[----:B------:R0:W1:Y:S01]  /*16e0*/  SYNCS.PHASECHK.TRANS64.TRYWAIT P1, [R3+URZ], R0 ;  /* 0x00000000030075a7 */ /* 0x000062000802017f */
[----:B------:R-:W-:Y:S05]  /*16f0*/  @!P0 BRA `(.L_x_17) ;  /* 0x0000000000048947 */ /* 0x000fea0003800000 */
[----:B------:R-:W-:Y:S01]  /*1700*/  BPT.TRAP 0x1 ;  /* 0x000000040000795c */ /* 0x000fe20000300000 */
.L_x_17:
[----:B------:R-:W-:-:S05]  /*1710*/  IMAD.U32 R4, RZ, RZ, UR47 ;  /* 0x0000002fff047e24 */ /* 0x000fca000f8e00ff */
[----:B------:R-:W-:Y:S01]  /*1720*/  ISETP.GE.AND P2, PT, R4, 0x1, PT ;  /* 0x000000010400780c */ /* 0x000fe20003f46270 */
[----:B-1----:R-:W-:-:S12]  /*1730*/  @P1 BRA `(.L_x_18) ;  /* 0x0000000000081947 */ /* 0x002fd80003800000 */
[----:B------:R-:W1:Y:S02]  /*1740*/  SYNCS.PHASECHK.TRANS64.TRYWAIT P1, [R3+URZ], R0 ;  /* 0x00000000030075a7 */ /* 0x000e64000802017f */
[----:B-1----:R-:W-:Y:S05]  /*1750*/  @!P1 BRA `(.L_x_19) ;  /* 0x000000a000649947 */ /* 0x002fea0003800000 */
.L_x_18:
[----:B------:R-:W-:Y:S05]  /*1760*/  WARPSYNC.ALL ;  /* 0x0000000000007948 */ /* 0x000fea0003800000 */
[----:B------:R-:W-:Y:S01]  /*1770*/  UIADD3 UR4, UR43, 0x100, URZ ;  /* 0x000001002b047890 */ /* 0x000fe2000fffe03f */
[----:B------:R-:W-:Y:S01]  /*1780*/  WARPGROUP.ARRIVE ;  /* 0x00000000000079c5 */ /* 0x000fe20000000000 */
[----:B------:R-:W-:Y:S02]  /*1790*/  UIADD3 UR5, UR43, 0x8100, URZ ;  /* 0x000081002b057890 */ /* 0x000fe4000fffe03f */
[----:B------:R-:W-:Y:S02]  /*17a0*/  USHF.R.U32.HI UR4, URZ, 0x4, UR4 ;  /* 0x000000043f047899 */ /* 0x000fe40008011604 */
[----:B------:R-:W-:-:S02]  /*17b0*/  USHF.R.U32.HI UR5, URZ, 0x4, UR5 ;  /* 0x000000043f057899 */ /* 0x000fc40008011605 */
[----:B------:R-:W-:Y:S02]  /*17c0*/  ULOP3.LUT UR4, UR4, 0x3fff, URZ, 0xc0, !UPT ;  /* 0x00003fff04047892 */ /* 0x000fe4000f8ec03f */
[----:B------:R-:W-:Y:S02]  /*17d0*/  ULOP3.LUT UR5, UR5, 0x3fff, URZ, 0xc0, !UPT ;  /* 0x00003fff05057892 */ /* 0x000fe4000f8ec03f */
[----:B------:R-:W-:Y:S02]  /*17e0*/  ULOP3.LUT UR4, UR4, 0x10000, URZ, 0xfc, !UPT ;  /* 0x0001000004047892 */ /* 0x000fe4000f8efc3f */
[----:B------:R-:W-:Y:S02]  /*17f0*/  ULOP3.LUT UR5, UR5, 0x10000, URZ, 0xfc, !UPT ;  /* 0x0001000005057892 */ /* 0x000fe4000f8efc3f */
[----:B------:R-:W-:Y:S02]  /*1800*/  ULEA UR7, UR44, UR4, 0xa ;  /* 0x000000042c077291 */ /* 0x000fe4000f8e503f */
[----:B------:R-:W-:Y:S01]  /*1810*/  ULEA UR6, UR44, UR5, 0xc ;  /* 0x000000052c067291 */ /* 0x000fe2000f8e603f */
[----:B------:R-:W-:Y:S01]  /*1820*/  UMOV UR9, 0x40000040 ;  /* 0x4000004000097882 */ /* 0x000fe20000000000 */
[----:B------:R-:W-:-:S03]  /*1830*/  UMOV UR11, 0x40000040 ;  /* 0x40000040000b7882 */ /* 0x000fc60000000000 */
[----:B------:R-:W-:Y:S02]  /*1840*/  UMOV UR8, UR7 ;  /* 0x0000000700087c82 */ /* 0x000fe40008000000 */
[----:B------:R-:W-:Y:S02]  /*1850*/  UMOV UR10, UR6 ;  /* 0x00000006000a7c82 */ /* 0x000fe40008000000 */
[----:B------:R-:W-:Y:S01]  /*1860*/  HGMMA.64x256x16.F32 R24, gdesc[UR8], RZ, !UPT, gsb0 ;  /* 0x03e00000081879f0 */ /* 0x000fe2000c0008ff */
[----:B------:R-:W-:Y:S02]  /*1870*/  UIADD3 UR8, UR7, 0x2, URZ ;  /* 0x0000000207087890 */ /* 0x000fe4000fffe03f */
[----:B------:R-:W-:Y:S01]  /*1880*/  UIADD3 UR10, UR6, 0x2, URZ ;  /* 0x00000002060a7890 */ /* 0x000fe2000fffe03f */
[----:B------:R-:W-:Y:S01]  /*1890*/  UMOV UR9, 0x40000040 ;  /* 0x4000004000097882 */ /* 0x000fe20000000000 */
[----:B------:R-:W-:Y:S01]  /*18a0*/  UMOV UR11, 0x40000040 ;  /* 0x40000040000b7882 */ /* 0x000fe20000000000 */
[----:B------:R-:W-:-:S02]  /*18b0*/  WARPGROUP.DEPBAR.LE gsb0, 0x0 ;  /* 0x00008000000079c5 */ /* 0x000fc40000010000 */
[----:B------:R-:W-:-:S15]  /*18c0*/  WARPGROUP.ARRIVE ;  /* 0x00000000000079c5 */ /* 0x000fde0000000000 */
[----:B------:R-:W-:-:S05]  /*18d0*/  NOP ;  /* 0x0000000000007918 */ /* 0x000fca0000000000 */
[----:B------:R-:W-:Y:S01]  /*18e0*/  HGMMA.64x256x16.F32 R24, gdesc[UR8], R24, gsb0 ;  /* 0x03e00000081879f0 */ /* 0x000fe20008000818 */
[----:B------:R-:W-:Y:S02]  /*18f0*/  UIADD3 UR8, UR7, 0x4, URZ ;  /* 0x0000000407087890 */ /* 0x000fe4000fffe03f */
[----:B------:R-:W-:Y:S01]  /*1900*/  UIADD3 UR10, UR6, 0x4, URZ ;  /* 0x00000004060a7890 */ /* 0x000fe2000fffe03f */
[----:B------:R-:W-:Y:S01]  /*1910*/  UMOV UR9, 0x40000040 ;  /* 0x4000004000097882 */ /* 0x000fe20000000000 */
[----:B------:R-:W-:Y:S01]  /*1920*/  UMOV UR11, 0x40000040 ;  /* 0x40000040000b7882 */ /* 0x000fe20000000000 */
[----:B------:R-:W-:Y:S02]  /*1930*/  WARPGROUP.DEPBAR.LE gsb0, 0x0 ;  /* 0x00008000000079c5 */ /* 0x000fe40000010000 */
        /* <DEDUP_REMOVED lines=42> */
[----:B------:R-:W-:Y:S03]  /*1be0*/  HGMMA.64x256x16.F32 R24, gdesc[UR8], R24, gsb0 ;  /* 0x03e00000081879f0 */ /* 0x000fe60008000818 */
[----:B------:R-:W-:Y:S02]  /*1bf0*/  WARPGROUP.DEPBAR.LE gsb0, 0x0 ;  /* 0x00008000000079c5 */ /* 0x000fe40000010000 */
[----:B------:R-:W-:Y:S05]  /*1c00*/  @!P2 BRA `(.L_x_20) ;  /* 0x0000000400a0a947 */ /* 0x000fea0003800000 */
[----:B------:R-:W-:Y:S01]  /*1c10*/  UIADD3 UR6, UR44, 0x1, URZ ;  /* 0x000000012c067890 */ /* 0x000fe2000fffe03f */
[----:B01----:R-:W-:-:S03]  /*1c20*/  IMAD.U32 R0, RZ, RZ, UR47 ;  /* 0x0000002fff007e24 */ /* 0x003fc6000f8e00ff */
[----:B------:R-:W-:-:S04]  /*1c30*/  UISETP.NE.AND UP0, UPT, UR6, 0x2, UPT ;  /* 0x000000020600788c */ /* 0x000fc8000bf05270 */
[----:B------:R-:W-:Y:S02]  /*1c40*/  USEL UR7, URZ, 0x1, UP0 ;  /* 0x000000013f077887 */ /* 0x000fe40008000000 */
[----:B------:R-:W-:Y:S02]  /*1c50*/  USEL UR6, UR6, URZ, UP0 ;  /* 0x0000003f06067287 */ /* 0x000fe40008000000 */
[----:B------:R-:W-:-:S06]  /*1c60*/  ULOP3.LUT UR7, UR48, UR7, URZ, 0x3c, !UPT ;  /* 0x0000000730077292 */ /* 0x000fcc000f8e3c3f */
[----:B------:R-:W-:Y:S01]  /*1c70*/  IMAD.U32 R5, RZ, RZ, UR7 ;  /* 0x00000007ff057e24 */ /* 0x000fe2000f8e00ff */
[----:B------:R-:W-:-:S06]  /*1c80*/  UMOV UR7, UR44 ;  /* 0x0000002c00077c82 */ /* 0x000fcc0008000000 */
.L_x_27:
[----:B01----:R-:W-:Y:S05]  /*1c90*/  @!P0 BRA `(.L_x_21) ;  /* 0x0000000000048947 */ /* 0x003fea0003800000 */
[----:B------:R-:W-:Y:S01]  /*1ca0*/  BPT.TRAP 0x1 ;  /* 0x000000040000795c */ /* 0x000fe20000300000 */
.L_x_21:
[----:B------:R-:W-:Y:S01]  /*1cb0*/  ULEA UR8, UR6, UR43, 0x3 ;  /* 0x0000002b06087291 */ /* 0x000fe2000f8e183f */
[----:B------:R-:W-:-:S08]  /*1cc0*/  SHF.L.U32 R3, R5, 0x1f, RZ ;  /* 0x0000001f05037819 */ /* 0x000fd000000006ff */
[----:B------:R0:W1:Y:S01]  /*1cd0*/  SYNCS.PHASECHK.TRANS64.TRYWAIT P1, [UR8], R3 ;  /* 0x00000003ff0075a7 */ /* 0x0000620008020148 */
[----:B------:R-:W-:Y:S05]  /*1ce0*/  @!P0 BRA `(.L_x_22) ;  /* 0x0000000000048947 */ /* 0x000fea0003800000 */
[----:B------:R-:W-:Y:S01]  /*1cf0*/  BPT.TRAP 0x1 ;  /* 0x000000040000795c */ /* 0x000fe20000300000 */
.L_x_22:
[----:B-1----:R-:W-:Y:S05]  /*1d00*/  @P1 BRA `(.L_x_23) ;  /* 0x0000000000081947 */ /* 0x002fea0003800000 */
[----:B------:R-:W1:Y:S02]  /*1d10*/  SYNCS.PHASECHK.TRANS64.TRYWAIT P1, [UR8], R3 ;  /* 0x00000003ff0075a7 */ /* 0x000e640008020148 */
[----:B-1----:R-:W-:Y:S05]  /*1d20*/  @!P1 BRA `(.L_x_24) ;  /* 0x0000009c00049947 */ /* 0x002fea0003800000 */
.L_x_23:
[----:B------:R-:W-:Y:S01]  /*1d30*/  ULEA UR13, UR6, UR4, 0xa ;  /* 0x00000004060d7291 */ /* 0x000fe2000f8e503f */
[----:B------:R-:W-:Y:S01]  /*1d40*/  WARPGROUP.ARRIVE ;  /* 0x00000000000079c5 */ /* 0x000fe20000000000 */
[----:B------:R-:W-:Y:S01]  /*1d50*/  ULEA UR12, UR6, UR5, 0xc ;  /* 0x00000005060c7291 */ /* 0x000fe2000f8e603f */
[----:B------:R-:W-:Y:S01]  /*1d60*/  UMOV UR9, 0x40000040 ;  /* 0x4000004000097882 */ /* 0x000fe20000000000 */
[----:B------:R-:W-:-:S03]  /*1d70*/  UMOV UR11, 0x40000040 ;  /* 0x40000040000b7882 */ /* 0x000fc60000000000 */
[----:B------:R-:W-:Y:S02]  /*1d80*/  UMOV UR8, UR13 ;  /* 0x0000000d00087c82 */ /* 0x000fe40008000000 */
[----:B------:R-:W-:Y:S02]  /*1d90*/  UMOV UR10, UR12 ;  /* 0x0000000c000a7c82 */ /* 0x000fe40008000000 */
[----:B------:R-:W-:Y:S01]  /*1da0*/  HGMMA.64x256x16.F32 R24, gdesc[UR8], R24, gsb0 ;  /* 0x03e00000081879f0 */ /* 0x000fe20008000818 */
        /* <DEDUP_REMOVED lines=58> */
[----:B------:R-:W-:Y:S01]  /*2150*/  BPT.TRAP 0x1 ;  /* 0x000000040000795c */ /* 0x000fe20000300000 */
.L_x_25:
[----:B------:R-:W-:Y:S02]  /*2160*/  UISETP.GT.U32.AND UP0, UPT, UR42, 0x1, UPT ;  /* 0x000000012a00788c */ /* 0x000fe4000bf04070 */
[----:B------:R-:W-:-:S04]  /*2170*/  ULEA UR8, UR7, UR43, 0x3 ;  /* 0x0000002b07087291 */ /* 0x000fc8000f8e183f */
[----:B------:R-:W-:Y:S01]  /*2180*/  UIADD3 UR8, UR8, 0x10, URZ ;  /* 0x0000001008087890 */ /* 0x000fe2000fffe03f */
[----:B------:R-:W-:-:S03]  /*2190*/  PLOP3.LUT P1, PT, PT, PT, UP0, 0x80, 0x0 ;  /* 0x000000000000781c */ /* 0x000fc60003f2f008 */
[----:B------:R-:W-:-:S09]  /*21a0*/  UPRMT UR8, URZ, 0x654, UR8 ;  /* 0x000006543f087896 */ /* 0x000fd20008000008 */
[----:B------:R-:W-:Y:S01]  /*21b0*/  SYNCS.ARRIVE.TRANS64.RED.A1T0 RZ, [UR8], RZ ;  /* 0x000000ffffff79a7 */ /* 0x000fe20008100408 */
[----:B------:R-:W-:Y:S05]  /*21c0*/  @P1 BRA `(.L_x_26) ;  /* 0x0000000000041947 */ /* 0x000fea0003800000 */
[----:B------:R-:W-:Y:S01]  /*21d0*/  BPT.TRAP 0x1 ;  /* 0x000000040000795c */ /* 0x000fe20000300000 */
.L_x_26:
[----:B------:R-:W-:Y:S01]  /*21e0*/  UIADD3 UR6, UR6, 0x1, URZ ;  /* 0x0000000106067890 */ /* 0x000fe2000fffe03f */
[C---:B------:R-:W-:Y:S01]  /*21f0*/  ISETP.GT.AND P1, PT, R0.reuse, 0x1, PT ;  /* 0x000000010000780c */ /* 0x040fe20003f24270 */
[----:B------:R-:W-:Y:S01]  /*2200*/  UIADD3 UR7, UR7, 0x1, URZ ;  /* 0x0000000107077890 */ /* 0x000fe2000fffe03f */
[----:B------:R-:W-:Y:S01]  /*2210*/  VIADD R0, R0, 0xffffffff ;  /* 0xffffffff00007836 */ /* 0x000fe20000000000 */
[----:B------:R-:W-:Y:S02]  /*2220*/  UISETP.NE.AND UP0, UPT, UR6, 0x2, UPT ;  /* 0x000000020600788c */ /* 0x000fe4000bf05270 */
[----:B------:R-:W-:Y:S02]  /*2230*/  UISETP.NE.AND UP1, UPT, UR7, 0x2, UPT ;  /* 0x000000020700788c */ /* 0x000fe4000bf25270 */
[----:B------:R-:W-:Y:S02]  /*2240*/  USEL UR8, URZ, 0x1, UP0 ;  /* 0x000000013f087887 */ /* 0x000fe40008000000 */
[----:B------:R-:W-:-:S02]  /*2250*/  USEL UR6, UR6, URZ, UP0 ;  /* 0x0000003f06067287 */ /* 0x000fc40008000000 */
[----:B------:R-:W-:Y:S02]  /*2260*/  USEL UR7, UR7, URZ, UP1 ;  /* 0x0000003f07077287 */ /* 0x000fe40008800000 */
[----:B------:R-:W-:Y:S01]  /*2270*/  LOP3.LUT R5, R5, UR8, RZ, 0x3c, !PT ;  /* 0x0000000805057c12 */ /* 0x000fe2000f8e3cff */
[----:B------:R-:W-:Y:S09]  /*2280*/  @P1 BRA `(.L_x_27) ;  /* 0xfffffff800801947 */ /* 0x000ff2000383ffff */
.L_x_20:
[----:B------:R-:W-:Y:S01]  /*2290*/  ULDC UR6, c[0x0][0x28c] ;  /* 0x0000a30000067ab9 */ /* 0x000fe20000000800 */
[----:B------:R2:W-:Y:S01]  /*22a0*/  SYNCS.ARRIVE.TRANS64.A1T0 RZ, [R156+UR46], RZ ;  /* 0x000000ff9cff79a7 */ /* 0x0005e2000810002e */
[----:B------:R-:W-:-:S06]  /*22b0*/  UISETP.GE.AND UP0, UPT, UR6, 0x1, UPT ;  /* 0x000000010600788c */ /* 0x000fcc000bf06270 */
[----:B------:R-:W-:-:S13]  /*22c0*/  PLOP3.LUT P1, PT, PT, PT, UP0, 0x80, 0x0 ;  /* 0x000000000000781c */ /* 0x000fda0003f2f008 */
[----:B--2---:R-:W-:Y:S05]  /*22d0*/  @!P1 BRA `(.L_x_28) ;  /* 0x0000000000309947 */ /* 0x004fea0003800000 */
[----:B------:R-:W-:Y:S05]  /*22e0*/  @!P0 BRA `(.L_x_29) ;  /* 0x0000000000048947 */ /* 0x000fea0003800000 */
[----:B------:R-:W-:Y:S01]  /*22f0*/  BPT.TRAP 0x1 ;  /* 0x000000040000795c */ /* 0x000fe20000300000 */
.L_x_29:
[----:B------:R-:W-:Y:S02]  /*2300*/  UIADD3 UR4, UR47, UR44, URZ ;  /* 0x0000002c2f047290 */ /* 0x000fe4000fffe03f */
[----:B------:R-:W-:Y:S02]  /*2310*/  UISETP.GT.U32.AND UP0, UPT, UR42, 0x1, UPT ;  /* 0x000000012a00788c */ /* 0x000fe4000bf04070 */
[----:B------:R-:W-:-:S04]  /*2320*/  USHF.L.U32 UR4, UR4, 0x3, URZ ;  /* 0x0000000304047899 */ /* 0x000fc8000800063f */
[----:B------:R-:W-:Y:S01]  /*2330*/  ULOP3.LUT UR4, UR4, 0x8, URZ, 0xc0, !UPT ;  /* 0x0000000804047892 */ /* 0x000fe2000f8ec03f */
[----:B------:R-:W-:-:S03]  /*2340*/  PLOP3.LUT P0, PT, PT, PT, UP0, 0x80, 0x0 ;  /* 0x000000000000781c */ /* 0x000fc60003f0f008 */
[----:B------:R-:W-:-:S04]  /*2350*/  UIADD3 UR4, UR43, 0x10, UR4 ;  /* 0x000000102b047890 */ /* 0x000fc8000fffe004 */
[----:B------:R-:W-:-:S09]  /*2360*/  UPRMT UR4, URZ, 0x654, UR4 ;  /* 0x000006543f047896 */ /* 0x000fd20008000004 */
[----:B------:R-:W-:Y:S01]  /*2370*/  SYNCS.ARRIVE.TRANS64.RED.A1T0 RZ, [UR4], RZ ;  /* 0x000000ffffff79a7 */ /* 0x000fe20008100404 */
[----:B------:R-:W-:Y:S05]  /*2380*/  @P0 BRA `(.L_x_28) ;  /* 0x0000000000040947 */ /* 0x000fea0003800000 */
[----:B------:R-:W-:Y:S01]  /*2390*/  BPT.TRAP 0x1 ;  /* 0x000000040000795c */ /* 0x000fe20000300000 */
.L_x_28:
[----:B01----:R-:W-:Y:S01]  /*23a0*/  SHF.L.U32 R0, R166, 0x1f, RZ ;  /* 0x0000001fa6007819 */ /* 0x003fe200000006ff */
[----:B------:R-:W-:Y:S01]  /*23b0*/  ULEA UR7, UR37, UR44, 0x1 ;  /* 0x0000002c25077291 */ /* 0x000fe2000f8e083f */
[----:B------:R-:W0:Y:S01]  /*23c0*/  LDC R7, c[0x0][0x288] ;  /* 0x0000a200ff077b82 */ /* 0x000e220000000800 */
[----:B------:R-:W-:Y:S01]  /*23d0*/  UIADD3 UR4, UR6, 0xfe, URZ ;  /* 0x000000fe06047890 */ /* 0x000fe2000fffe03f */
[----:B------:R-:W-:Y:S01]  /*23e0*/  IMAD.SHL.U32 R12, R154, 0x2, RZ ;  /* 0x000000029a0c7824 */ /* 0x000fe200078e00ff */
[----:B------:R-:W-:Y:S02]  /*23f0*/  USHF.R.U32.HI UR5, URZ, 0x1, UR7 ;  /* 0x000000013f057899 */ /* 0x000fe40008011607 */
[----:B------:R-:W-:Y:S02]  /*2400*/  UISETP.GT.U32.AND UP0, UPT, UR7, 0x1, UPT ;  /* 0x000000010700788c */ /* 0x000fe4000bf04070 */
[----:B------:R-:W-:Y:S01]  /*2410*/  ULOP3.LUT UR5, UR5, 0x1, URZ, 0xc0, !UPT ;  /* 0x0000000105057892 */ /* 0x000fe2000f8ec03f */
[----:B------:R-:W1:Y:S01]  /*2420*/  SYNCS.PHASECHK.TRANS64.TRYWAIT P0, [R155+UR45+0x10], R0 ;  /* 0x000010009b0075a7 */ /* 0x000e62000800016d */
[----:B------:R-:W-:Y:S01]  /*2430*/  UISETP.LT.U32.AND UP0, UPT, UR4, 0xff, UP0 ;  /* 0x000000ff0400788c */ /* 0x000fe20008701070 */
[----:B------:R-:W-:Y:S01]  /*2440*/  SHF.R.S32.HI R13, RZ, 0x1f, R12 ;  /* 0x0000001fff0d7819 */ /* 0x000fe2000001140c */
[----:B------:R-:W-:-:S02]  /*2450*/  UISETP.NE.U32.AND UP1, UPT, UR5, 0x1, UPT ;  /* 0x000000010500788c */ /* 0x000fc4000bf25070 */
[----:B------:R-:W-:Y:S02]  /*2460*/  USEL UR5, URZ, 0x1, !UP0 ;  /* 0x000000013f057887 */ /* 0x000fe4000c000000 */
[----:B------:R-:W-:-:S04]  /*2470*/  UISETP.GT.U32.AND UP1, UPT, UR4, 0xfe, !UP1 ;  /* 0x000000fe0400788c */ /* 0x000fc8000cf24070 */
[----:B------:R-:W-:-:S04]  /*2480*/  USEL UR4, URZ, 0x1, !UP1 ;  /* 0x000000013f047887 */ /* 0x000fc8000c800000 */
[----:B------:R-:W-:Y:S01]  /*2490*/  ULOP3.LUT UR48, UR4, UR48, UR5, 0x96, !UPT ;  /* 0x0000003004307292 */ /* 0x000fe2000f8e9605 */
[----:B01----:R-:W-:Y:S11]  /*24a0*/  @!P0 BRA `(.L_x_30) ;  /* 0x00000094003c8947 */ /* 0x003ff60003800000 */
.L_x_310:
[----:B------:R-:W-:Y:S01]  /*24b0*/  IMAD.SHL.U32 R6, R18, 0x40, RZ ;  /* 0x0000004012067824 */ /* 0x000fe200078e00ff */
[----:B------:R-:W-:Y:S01]  /*24c0*/  ULDC UR6, c[0x0][0x284] ;  /* 0x0000a10000067ab9 */ /* 0x000fe20000000800 */
[----:B------:R-:W-:Y:S01]  /*24d0*/  IMAD.SHL.U32 R14, R2, 0x100, RZ ;  /* 0x00000100020e7824 */ /* 0x000fe200078e00ff */
[----:B------:R-:W-:Y:S01]  /*24e0*/  SHF.R.S32.HI R163, RZ, 0x1f, R19 ;  /* 0x0000001fffa37819 */ /* 0x000fe20000011413 */
[----:B------:R-:W-:Y:S01]  /*24f0*/  ULDC.64 UR4, c[0x0][0x5d0] ;  /* 0x0001740000047ab9 */ /* 0x000fe20000000a00 */
[----:B------:R-:W-:Y:S01]  /*2500*/  ISETP.GE.AND P0, PT, R6, UR6, PT ;  /* 0x0000000606007c0c */ /* 0x000fe2000bf06270 */
[----:B------:R-:W-:Y:S01]  /*2510*/  IMAD.WIDE.U32 R2, R19, UR4, R12 ;  /* 0x0000000413027c25 */ /* 0x000fe2000f8e000c */
[----:B------:R-:W-:Y:S01]  /*2520*/  SHF.R.S32.HI R15, RZ, 0x1f, R14 ;  /* 0x0000001fff0f7819 */ /* 0x000fe2000001140e */
[----:B------:R-:W-:Y:S01]  /*2530*/  ULOP3.LUT UR44, UR44, 0x1, URZ, 0xc0, !UPT ;  /* 0x000000012c2c7892 */ /* 0x000fe2000f8ec03f */
[C---:B------:R-:W-:Y:S01]  /*2540*/  ISETP.GE.OR P0, PT, R14.reuse, R7, P0 ;  /* 0x000000070e00720c */ /* 0x040fe20000706670 */
[----:B0-----:R-:W-:Y:S01]  /*2550*/  IMAD R0, R163, UR4, RZ ;  /* 0x00000004a3007c24 */ /* 0x001fe2000f8e02ff */
[----:B------:R-:W-:-:S03]  /*2560*/  IADD3 R4, P1, R14, R2, RZ ;  /* 0x000000020e047210 */ /* 0x000fc60007f3e0ff */
[----:B------:R-:W-:-:S05]  /*2570*/  IMAD R5, R19, UR5, R0 ;  /* 0x0000000513057c24 */ /* 0x000fca000f8e0200 */
[----:B------:R-:W-:-:S03]  /*2580*/  IADD3.X R5, R15, R3, R5, P1, !PT ;  /* 0x000000030f057210 */ /* 0x000fc60000ffe405 */
[----:B------:R-:W-:Y:S05]  /*2590*/  @P0 BRA `(.L_x_31) ;  /* 0x0000007c00100947 */ /* 0x000fea0003800000 */
[----:B------:R-:W0:Y:S01]  /*25a0*/  LDC.64 R10, c[0x0][0x5c8] ;  /* 0x00017200ff0a7b82 */ /* 0x000e220000000a00 */
[----:B-----5:R-:W-:Y:S01]  /*25b0*/  FSETP.NEU.AND P0, PT, R22, RZ, PT ;  /* 0x000000ff1600720b */ /* 0x020fe20003f0d000 */
[----:B------:R-:W-:Y:S01]  /*25c0*/  IMAD R3, R154, -0x2, R7 ;  /* 0xfffffffe9a037824 */ /* 0x000fe200078e0207 */
[----:B------:R-:W-:Y:S01]  /*25d0*/  BSSY B0, `(.L_x_31) ;  /* 0x00007c0000007945 */ /* 0x000fe20003800000 */
[----:B------:R-:W-:-:S04]  /*25e0*/  IMAD.WIDE R160, R18, 0x40, R152 ;  /* 0x0000004012a07825 */ /* 0x000fc800078e0298 */
[----:B------:R-:W-:Y:S02]  /*25f0*/  IMAD.IADD R0, R3, 0x1, -R14 ;  /* 0x0000000103007824 */ /* 0x000fe400078e0a0e */
[----:B------:R-:W-:-:S03]  /*2600*/  IMAD.IADD R2, R159, 0x1, -R6 ;  /* 0x000000019f027824 */ /* 0x000fc600078e0a06 */
[----:B------:R-:W-:-:S04]  /*2610*/  ISETP.GT.AND P2, PT, R0, RZ, PT ;  /* 0x000000ff0000720c */ /* 0x000fc80003f44270 */
[----:B------:R-:W-:Y:S01]  /*2620*/  ISETP.GT.AND P1, PT, R2, RZ, P2 ;  /* 0x000000ff0200720c */ /* 0x000fe20001724270 */
[-C--:B0-----:R-:W-:Y:S02]  /*2630*/  IMAD R3, R161, R10.reuse, RZ ;  /* 0x0000000aa1037224 */ /* 0x081fe400078e02ff */
[----:B------:R-:W-:-:S04]  /*2640*/  IMAD.WIDE.U32 R168, R160, R10, R4 ;  /* 0x0000000aa0a87225 */ /* 0x000fc800078e0004 */
[----:B------:R-:W-:-:S04]  /*2650*/  IMAD R3, R160, R11, R3 ;  /* 0x0000000ba0037224 */ /* 0x000fc800078e0203 */
[----:B------:R-:W-:Y:S01]  /*2660*/  IMAD.IADD R173, R169, 0x1, R3 ;  /* 0x00000001a9ad7824 */ /* 0x000fe200078e0203 */
[----:B------:R-:W-:Y:S06]  /*2670*/  @!P0 BRA `(.L_x_32) ;  /* 0x00000054009c8947 */ /* 0x000fec0003800000 */
[----:B------:R-:W0:Y:S01]  /*2680*/  LDC.64 R20, c[0x0][0x5b8] ;  /* 0x00016e00ff147b82 */ /* 0x000e220000000a00 */
[----:B------:R-:W-:-:S07]  /*2690*/  ULDC.64 UR4, c[0x0][0x5c0] ;  /* 0x0001700000047ab9 */ /* 0x000fce0000000a00 */
[----:B------:R-:W1:Y:S08]  /*26a0*/  LDC.64 R170, c[0x0][0x5b0] ;  /* 0x00016c00ffaa7b82 */ /* 0x000e700000000a00 */
[----:B------:R-:W2:Y:S01]  /*26b0*/  LDC.64 R8, c[0x0][0x5a8] ;  /* 0x00016a00ff087b82 */ /* 0x000ea20000000a00 */
[-C--:B0-----:R-:W-:Y:S02]  /*26c0*/  IMAD R6, R163, R20.reuse, RZ ;  /* 0x00000014a3067224 */ /* 0x081fe400078e02ff */
[----:B------:R-:W-:-:S04]  /*26d0*/  IMAD.WIDE.U32 R4, R19, R20, R12 ;  /* 0x0000001413047225 */ /* 0x000fc800078e000c */
[----:B------:R-:W-:Y:S01]  /*26e0*/  IMAD R167, R19, R21, R6 ;  /* 0x0000001513a77224 */ /* 0x000fe200078e0206 */
[----:B------:R-:W-:Y:S01]  /*26f0*/  IADD3 R162, P0, R14, R4, RZ ;  /* 0x000000040ea27210 */ /* 0x000fe20007f1e0ff */
[----:B-1----:R-:W-:-:S03]  /*2700*/  IMAD R3, R161, R170, RZ ;  /* 0x000000aaa1037224 */ /* 0x002fc600078e02ff */
[----:B------:R-:W-:Y:S01]  /*2710*/  IADD3.X R163, R15, R5, R167, P0, !PT ;  /* 0x000000050fa37210 */ /* 0x000fe200007fe4a7 */
[C---:B------:R-:W-:Y:S02]  /*2720*/  IMAD R169, R160.reuse, R171, R3 ;  /* 0x000000aba0a97224 */ /* 0x040fe400078e0203 */
[----:B------:R-:W-:-:S04]  /*2730*/  IMAD.WIDE.U32 R4, R160, R170, R162 ;  /* 0x000000aaa0047225 */ /* 0x000fc800078e00a2 */
[----:B------:R-:W-:Y:S01]  /*2740*/  IMAD.IADD R3, R5, 0x1, R169 ;  /* 0x0000000105037824 */ /* 0x000fe200078e02a9 */
[----:B--2---:R-:W-:-:S04]  /*2750*/  LEA R6, P0, R4, R8, 0x1 ;  /* 0x0000000804067211 */ /* 0x004fc800078008ff */
[----:B------:R-:W-:-:S05]  /*2760*/  LEA.HI.X R7, R4, R9, R3, 0x1, P0 ;  /* 0x0000000904077211 */ /* 0x000fca00000f0c03 */
[----:B------:R0:W2:Y:S01]  /*2770*/  @P1 LDG.E.LTC128B.U16 R3, desc[UR50][R6.64] ;  /* 0x0000003206031981 */ /* 0x0000a2000c1e1520 */
[----:B------:R-:W-:Y:S01]  /*2780*/  IMAD.WIDE.U32 R4, R160, R170, R14 ;  /* 0x000000aaa0047225 */ /* 0x000fe200078e000e */
[----:B------:R-:W-:Y:S02]  /*2790*/  BSSY B1, `(.L_x_33) ;  /* 0x0000014000017945 */ /* 0x000fe40003800000 */
[----:B------:R-:W-:-:S04]  /*27a0*/  IADD3 R164, P0, R12, R4, RZ ;  /* 0x000000040ca47210 */ /* 0x000fc80007f1e0ff */
[----:B------:R-:W-:Y:S02]  /*27b0*/  IADD3.X R165, R13, R169, R5, P0, !PT ;  /* 0x000000a90da57210 */ /* 0x000fe400007fe405 */
[----:B------:R-:W-:Y:S01]  /*27c0*/  LEA R4, P0, R168, UR4, 0x1 ;  /* 0x00000004a8047c11 */ /* 0x000fe2000f8008ff */
[----:B------:R-:W-:-:S03]  /*27d0*/  IMAD.WIDE.U32 R164, R19, R20, R164 ;  /* 0x0000001413a47225 */ /* 0x000fc600078e00a4 */
[----:B------:R-:W-:Y:S02]  /*27e0*/  LEA.HI.X R5, R168, UR5, R173, 0x1, P0 ;  /* 0x00000005a8057c11 */ /* 0x000fe400080f0cad */
[----:B------:R-:W-:Y:S01]  /*27f0*/  ISETP.GT.AND P0, PT, R0, 0x1, PT ;  /* 0x000000010000780c */ /* 0x000fe20003f04270 */
[----:B0-----:R-:W-:Y:S01]  /*2800*/  IMAD.IADD R7, R167, 0x1, R165 ;  /* 0x00000001a7077824 */ /* 0x001fe200078e02a5 */
[----:B------:R-:W-:Y:S02]  /*2810*/  LEA R6, P4, R164, R8, 0x1 ;  /* 0x00000008a4067211 */ /* 0x000fe400078808ff */
[----:B------:R-:W-:Y:S02]  /*2820*/  ISETP.GT.AND P3, PT, R2, RZ, P0 ;  /* 0x000000ff0200720c */ /* 0x000fe40000764270 */
[----:B------:R-:W-:Y:S01]  /*2830*/  LEA.HI.X R7, R164, R9, R7, 0x1, P4 ;  /* 0x00000009a4077211 */ /* 0x000fe200020f0c07 */
[C---:B------:R-:W-:Y:S01]  /*2840*/  IMAD.SHL.U32 R164, R170.reuse, 0x8, RZ ;  /* 0x00000008aaa47824 */ /* 0x040fe200078e00ff */
[----:B------:R-:W-:Y:S01]  /*2850*/  SHF.L.U64.HI R165, R170, 0x3, R171 ;  /* 0x00000003aaa57819 */ /* 0x000fe200000102ab */
[----:B--2---:R-:W-:-:S05]  /*2860*/  HADD2.F32 R21, -RZ, R3.H0_H0 ;  /* 0x20000003ff157230 */ /* 0x004fca0000004100 */
[----:B------:R-:W-:-:S04]  /*2870*/  FMUL R21, R21, R22 ;  /* 0x0000001615157220 */ /* 0x000fc80000400000 */
[----:B------:R-:W-:-:S05]  /*2880*/  FFMA R21, R24, R23, R21 ;  /* 0x0000001718157223 */ /* 0x000fca0000000015 */
[----:B------:R-:W-:-:S05]  /*2890*/  F2FP.F16.F32.PACK_AB R21, RZ, R21 ;  /* 0x00000015ff15723e */ /* 0x000fca00000000ff */
[----:B------:R0:W-:Y:S01]  /*28a0*/  @P1 STG.E.U16 desc[UR50][R4.64], R21 ;  /* 0x0000001504001986 */ /* 0x0001e2000c101532 */
[----:B------:R-:W-:Y:S05]  /*28b0*/  @!P3 BRA `(.L_x_34) ;  /* 0x000000000004b947 */ /* 0x000fea0003800000 */
[----:B------:R1:W5:Y:S02]  /*28c0*/  LDG.E.LTC128B.U16 R3, desc[UR50][R6.64+0x2] ;  /* 0x0000023206037981 */ /* 0x000364000c1e1520 */
.L_x_34:
[----:B------:R-:W-:Y:S05]  /*28d0*/  BSYNC B1 ;  /* 0x0000000000017941 */ /* 0x000fea0003800000 */
.L_x_33:
[----:B0----5:R-:W-:Y:S01]  /*28e0*/  HADD2.F32 R21, -RZ, R3.H0_H0 ;  /* 0x20000003ff157230 */ /* 0x021fe20000004100 */
[----:B------:R-:W-:Y:S01]  /*28f0*/  ISETP.GT.AND P2, PT, R2, 0x8, P2 ;  /* 0x000000080200780c */ /* 0x000fe20001744270 */
[----:B------:R-:W-:-:S04]  /*2900*/  IMAD.WIDE.U32 R164, R160, R170, R164 ;  /* 0x000000aaa0a47225 */ /* 0x000fc800078e00a4 */
[----:B------:R-:W-:Y:S01]  /*2910*/  FMUL R18, R21, R22 ;  /* 0x0000001615127220 */ /* 0x000fe20000400000 */
[----:B------:R-:W-:Y:S01]  /*2920*/  IMAD.IADD R169, R169, 0x1, R165 ;  /* 0x00000001a9a97824 */ /* 0x000fe200078e02a5 */
[----:B------:R-:W-:Y:S02]  /*2930*/  IADD3 R21, P1, R162, R164, RZ ;  /* 0x000000a4a2157210 */ /* 0x000fe40007f3e0ff */
[----:B------:R-:W-:-:S03]  /*2940*/  FFMA R18, R25, R23, R18 ;  /* 0x0000001719127223 */ /* 0x000fc60000000012 */
[----:B------:R-:W-:Y:S01]  /*2950*/  IMAD.X R162, R169, 0x1, R163, P1 ;  /* 0x00000001a9a27824 */ /* 0x000fe200008e06a3 */
[C---:B------:R-:W-:Y:S02]  /*2960*/  LEA R24, P1, R21.reuse, R8, 0x1 ;  /* 0x0000000815187211 */ /* 0x040fe400078208ff */
[----:B------:R-:W-:Y:S02]  /*2970*/  F2FP.F16.F32.PACK_AB R18, RZ, R18 ;  /* 0x00000012ff12723e */ /* 0x000fe400000000ff */
[----:B------:R-:W-:Y:S02]  /*2980*/  LEA.HI.X R25, R21, R9, R162, 0x1, P1 ;  /* 0x0000000915197211 */ /* 0x000fe400008f0ca2 */
[----:B------:R-:W-:Y:S02]  /*2990*/  PRMT R21, R18, 0x7610, R21 ;  /* 0x0000761012157816 */ /* 0x000fe40000000015 */
[----:B------:R-:W-:-:S03]  /*29a0*/  PRMT R18, R3, 0x7610, R18 ;  /* 0x0000761003127816 */ /* 0x000fc60000000012 */
[----:B------:R0:W-:Y:S04]  /*29b0*/  @P3 STG.E.U16 desc[UR50][R4.64+0x2], R21 ;  /* 0x0000021504003986 */ /* 0x0001e8000c101532 */
[----:B------:R-:W2:Y:S01]  /*29c0*/  @P2 LDG.E.LTC128B.U16 R18, desc[UR50][R24.64] ;  /* 0x0000003218122981 */ /* 0x000ea2000c1e1520 */
[----:B------:R-:W-:Y:S01]  /*29d0*/  IADD3 R12, P1, P3, R12, R164, R14 ;  /* 0x000000a40c0c7210 */ /* 0x000fe20007b3e00e */
[----:B------:R-:W-:Y:S01]  /*29e0*/  BSSY B1, `(.L_x_35) ;  /* 0x0000011000017945 */ /* 0x000fe20003800000 */
[C---:B------:R-:W-:Y:S02]  /*29f0*/  SHF.L.U64.HI R11, R10.reuse, 0x4, R11 ;  /* 0x000000040a0b7819 */ /* 0x040fe4000001020b */
[----:B------:R-:W-:Y:S02]  /*2a00*/  IADD3.X R13, R13, R169, R15, P1, P3 ;  /* 0x000000a90d0d7210 */ /* 0x000fe40000fe640f */
[----:B------:R-:W-:-:S02]  /*2a10*/  LEA R10, P1, R10, R4, 0x4 ;  /* 0x000000040a0a7211 */ /* 0x000fc400078220ff */
[----:B------:R-:W-:Y:S01]  /*2a20*/  ISETP.GT.AND P0, PT, R2, 0x8, P0 ;  /* 0x000000080200780c */ /* 0x000fe20000704270 */
[----:B0-----:R-:W-:-:S04]  /*2a30*/  IMAD.WIDE.U32 R20, R19, R20, R12 ;  /* 0x0000001413147225 */ /* 0x001fc800078e000c */
[----:B------:R-:W-:Y:S01]  /*2a40*/  IMAD.X R11, R11, 0x1, R5, P1 ;  /* 0x000000010b0b7824 */ /* 0x000fe200008e0605 */
[----:B------:R-:W-:Y:S01]  /*2a50*/  LEA R8, P3, R20, R8, 0x1 ;  /* 0x0000000814087211 */ /* 0x000fe200078608ff */
[----:B------:R-:W-:-:S05]  /*2a60*/  IMAD.IADD R12, R167, 0x1, R21 ;  /* 0x00000001a70c7824 */ /* 0x000fca00078e0215 */
[----:B------:R-:W-:Y:S01]  /*2a70*/  LEA.HI.X R9, R20, R9, R12, 0x1, P3 ;  /* 0x0000000914097211 */ /* 0x000fe200018f0c0c */
[----:B--2---:R-:W-:-:S05]  /*2a80*/  HADD2.F32 R3, -RZ, R18.H0_H0 ;  /* 0x20000012ff037230 */ /* 0x004fca0000004100 */
[----:B------:R-:W-:-:S04]  /*2a90*/  FMUL R3, R3, R22 ;  /* 0x0000001603037220 */ /* 0x000fc80000400000 */
[----:B------:R-:W-:-:S05]  /*2aa0*/  FFMA R3, R26, R23, R3 ;  /* 0x000000171a037223 */ /* 0x000fca0000000003 */
[----:B------:R-:W-:-:S05]  /*2ab0*/  F2FP.F16.F32.PACK_AB R3, RZ, R3 ;  /* 0x00000003ff03723e */ /* 0x000fca00000000ff */
[----:B------:R0:W-:Y:S01]  /*2ac0*/  @P2 STG.E.U16 desc[UR50][R10.64], R3 ;  /* 0x000000030a002986 */ /* 0x0001e2000c101532 */
[----:B------:R-:W-:Y:S05]  /*2ad0*/  @!P0 BRA `(.L_x_36) ;  /* 0x0000000000048947 */ /* 0x000fea0003800000 */
[----:B------:R2:W5:Y:S02]  /*2ae0*/  LDG.E.LTC128B.U16 R18, desc[UR50][R8.64+0x2] ;  /* 0x0000023208127981 */ /* 0x000564000c1e1520 */
.L_x_36:
[----:B------:R-:W-:Y:S05]  /*2af0*/  BSYNC B1 ;  /* 0x0000000000017941 */ /* 0x000fea0003800000 */
.L_x_35:
[----:B0----5:R-:W-:Y:S01]  /*2b00*/  HADD2.F32 R3, -RZ, R18.H0_H0 ;  /* 0x20000012ff037230 */ /* 0x021fe20000004100 */
[----:B------:R-:W-:Y:S01]  /*2b10*/  ISETP.GT.AND P1, PT, R0, 0x8, PT ;  /* 0x000000080000780c */ /* 0x000fe20003f24270 */
[----:B------:R-:W-:Y:S03]  /*2b20*/  BSSY B1, `(.L_x_37) ;  /* 0x0000008000017945 */ /* 0x000fe60003800000 */
[----:B------:R-:W-:Y:S01]  /*2b30*/  FMUL R12, R3, R22 ;  /* 0x00000016030c7220 */ /* 0x000fe20000400000 */
[----:B------:R-:W-:-:S03]  /*2b40*/  ISETP.GT.AND P2, PT, R2, RZ, P1 ;  /* 0x000000ff0200720c */ /* 0x000fc60000f44270 */
[----:B------:R-:W-:-:S05]  /*2b50*/  FFMA R12, R27, R23, R12 ;  /* 0x000000171b0c7223 */ /* 0x000fca000000000c */
[----:B------:R-:W-:-:S05]  /*2b60*/  F2FP.F16.F32.PACK_AB R12, RZ, R12 ;  /* 0x0000000cff0c723e */ /* 0x000fca00000000ff */
[----:B------:R0:W-:Y:S01]  /*2b70*/  @P0 STG.E.U16 desc[UR50][R10.64+0x2], R12 ;  /* 0x0000020c0a000986 */ /* 0x0001e2000c101532 */
[----:B------:R-:W-:Y:S05]  /*2b80*/  @!P2 BRA `(.L_x_38) ;  /* 0x000000000004a947 */ /* 0x000fea0003800000 */
[----:B------:R3:W5:Y:S02]  /*2b90*/  LDG.E.LTC128B.U16 R18, desc[UR50][R6.64+0x10] ;  /* 0x0000103206127981 */ /* 0x000764000c1e1520 */
.L_x_38:
[----:B------:R-:W-:Y:S05]  /*2ba0*/  BSYNC B1 ;  /* 0x0000000000017941 */ /* 0x000fea0003800000 */
.L_x_37:
[----:B-----5:R-:W-:Y:S01]  /*2bb0*/  HADD2.F32 R3, -RZ, R18.H0_H0 ;  /* 0x20000012ff037230 */ /* 0x020fe20000004100 */
        /* <DEDUP_REMOVED lines=9> */
.L_x_40:
[----:B------:R-:W-:Y:S05]  /*2c50*/  BSYNC B1 ;  /* 0x0000000000017941 */ /* 0x000fea0003800000 */
.L_x_39:
[----:B----45:R-:W-:Y:S01]  /*2c60*/  HADD2.F32 R3, -RZ, R18.H0_H0 ;  /* 0x20000012ff037230 */ /* 0x030fe20000004100 */
[----:B------:R-:W-:Y:S01]  /*2c70*/  ISETP.GT.AND P1, PT, R2, 0x8, P1 ;  /* 0x000000080200780c */ /* 0x000fe20000f24270 */
[----:B------:R-:W-:Y:S03]  /*2c80*/  BSSY B1, `(.L_x_41) ;  /* 0x0000007000017945 */ /* 0x000fe60003800000 */
[----:B0-----:R-:W-:-:S04]  /*2c90*/  FMUL R12, R3, R22 ;  /* 0x00000016030c7220 */ /* 0x001fc80000400000 */
[----:B------:R-:W-:-:S05]  /*2ca0*/  FFMA R12, R29, R23, R12 ;  /* 0x000000171d0c7223 */ /* 0x000fca000000000c */
[----:B------:R-:W-:-:S05]  /*2cb0*/  F2FP.F16.F32.PACK_AB R12, RZ, R12 ;  /* 0x0000000cff0c723e */ /* 0x000fca00000000ff */
[----:B------:R0:W-:Y:S01]  /*2cc0*/  @P3 STG.E.U16 desc[UR50][R4.64+0x12], R12 ;  /* 0x0000120c04003986 */ /* 0x0001e2000c101532 */
[----:B------:R-:W-:Y:S05]  /*2cd0*/  @!P1 BRA `(.L_x_42) ;  /* 0x0000000000049947 */ /* 0x000fea0003800000 */
[----:B------:R4:W5:Y:S02]  /*2ce0*/  LDG.E.LTC128B.U16 R18, desc[UR50][R8.64+0x10] ;  /* 0x0000103208127981 */ /* 0x000964000c1e1520 */
.L_x_42:
[----:B------:R-:W-:Y:S05]  /*2cf0*/  BSYNC B1 ;  /* 0x0000000000017941 */ /* 0x000fea0003800000 */
.L_x_41:
[----:B-----5:R-:W-:Y:S01]  /*2d00*/  HADD2.F32 R3, -RZ, R18.H0_H0 ;  /* 0x20000012ff037230 */ /* 0x020fe20000004100 */
[----:B------:R-:W-:Y:S01]  /*2d10*/  ISETP.GT.AND P0, PT, R2, 0x8, P0 ;  /* 0x000000080200780c */ /* 0x000fe20000704270 */
[----:B------:R-:W-:Y:S03]  /*2d20*/  BSSY B1, `(.L_x_43) ;  /* 0x0000007000017945 */ /* 0x000fe60003800000 */
[----:B------:R-:W-:-:S04]  /*2d30*/  FMUL R3, R3, R22 ;  /* 0x0000001603037220 */ /* 0x000fc80000400000 */
[----:B------:R-:W-:-:S05]  /*2d40*/  FFMA R3, R30, R23, R3 ;  /* 0x000000171e037223 */ /* 0x000fca0000000003 */
[----:B------:R-:W-:-:S05]  /*2d50*/  F2FP.F16.F32.PACK_AB R3, RZ, R3 ;  /* 0x00000003ff03723e */ /* 0x000fca00000000ff */
[----:B------:R0:W-:Y:S01]  /*2d60*/  @P1 STG.E.U16 desc[UR50][R10.64+0x10], R3 ;  /* 0x000010030a001986 */ /* 0x0001e2000c101532 */
[----:B------:R-:W-:Y:S05]  /*2d70*/  @!P0 BRA `(.L_x_44) ;  /* 0x0000000000048947 */ /* 0x000fea0003800000 */
[----:B------:R0:W5:Y:S02]  /*2d80*/  LDG.E.LTC128B.U16 R18, desc[UR50][R8.64+0x12] ;  /* 0x0000123208127981 */ /* 0x000164000c1e1520 */
.L_x_44:
[----:B------:R-:W-:Y:S05]  /*2d90*/  BSYNC B1 ;  /* 0x0000000000017941 */ /* 0x000fea0003800000 */
.L_x_43:
        /* <DEDUP_REMOVED lines=10> */
.L_x_46:
[----:B------:R-:W-:Y:S05]  /*2e40*/  BSYNC B1 ;  /* 0x0000000000017941 */ /* 0x000fea0003800000 */
.L_x_45:
        /* <DEDUP_REMOVED lines=10> */
.L_x_48:
[----:B------:R-:W-:Y:S05]  /*2ef0*/  BSYNC B1 ;  /* 0x0000000000017941 */ /* 0x000fea0003800000 */
.L_x_47:
[----:B0----5:R-:W-:Y:S01]  /*2f00*/  HADD2.F32 R3, -RZ, R18.H0_H0 ;  /* 0x20000012ff037230 */ /* 0x021fe20000004100 */
        /* <DEDUP_REMOVED lines=8> */
.L_x_50:
[----:B------:R-:W-:Y:S05]  /*2f90*/  BSYNC B1 ;  /* 0x0000000000017941 */ /* 0x000fea0003800000 */
.L_x_49:
        /* <DEDUP_REMOVED lines=9> */
.L_x_52:
[----:B------:R-:W-:Y:S05]  /*3030*/  BSYNC B1 ;  /* 0x0000000000017941 */ /* 0x000fea0003800000 */
.L_x_51:
        /* <DEDUP_REMOVED lines=10> */
.L_x_54:
[----:B------:R-:W-:Y:S05]  /*30e0*/  BSYNC B1 ;  /* 0x0000000000017941 */ /* 0x000fea0003800000 */
.L_x_53:
        /* <DEDUP_REMOVED lines=10> */
.L_x_56:
[----:B------:R-:W-:Y:S05]  /*3190*/  BSYNC B1 ;  /* 0x0000000000017941 */ /* 0x000fea0003800000 */
.L_x_55:
        /* <DEDUP_REMOVED lines=9> */
.L_x_58:
[----:B------:R-:W-:Y:S05]  /*3230*/  BSYNC B1 ;  /* 0x0000000000017941 */ /* 0x000fea0003800000 */
.L_x_57:
        /* <DEDUP_REMOVED lines=9> */
.L_x_60:
[----:B------:R-:W-:Y:S05]  /*32d0*/  BSYNC B1 ;  /* 0x0000000000017941 */ /* 0x000fea0003800000 */
.L_x_59:
        /* <DEDUP_REMOVED lines=10> */
.L_x_62:
[----:B------:R-:W-:Y:S05]  /*3380*/  BSYNC B1 ;  /* 0x0000000000017941 */ /* 0x000fea0003800000 */
.L_x_61:
        /* <DEDUP_REMOVED lines=10> */
.L_x_64:
[----:B------:R-:W-:Y:S05]  /*3430*/  BSYNC B1 ;  /* 0x0000000000017941 */ /* 0x000fea0003800000 */
.L_x_63:
        /* <DEDUP_REMOVED lines=9> */
.L_x_66:
[----:B------:R-:W-:Y:S05]  /*34d0*/  BSYNC B1 ;  /* 0x0000000000017941 */ /* 0x000fea0003800000 */
.L_x_65:
        /* <DEDUP_REMOVED lines=9> */
.L_x_68:
[----:B------:R-:W-:Y:S05]  /*3570*/  BSYNC B1 ;  /* 0x0000000000017941 */ /* 0x000fea0003800000 */
.L_x_67:
        /* <DEDUP_REMOVED lines=10> */
.L_x_70:
[----:B------:R-:W-:Y:S05]  /*3620*/  BSYNC B1 ;  /* 0x0000000000017941 */ /* 0x000fea0003800000 */
.L_x_69:
        /* <DEDUP_REMOVED lines=10> */
.L_x_72:
[----:B------:R-:W-:Y:S05]  /*36d0*/  BSYNC B1 ;  /* 0x0000000000017941 */ /* 0x000fea0003800000 */
.L_x_71:
        /* <DEDUP_REMOVED lines=9> */
.L_x_74:
[----:B------:R-:W-:Y:S05]  /*3770*/  BSYNC B1 ;  /* 0x0000000000017941 */ /* 0x000fea0003800000 */
.L_x_73:
        /* <DEDUP_REMOVED lines=9> */
.L_x_76:
[----:B------:R-:W-:Y:S05]  /*3810*/  BSYNC B1 ;  /* 0x0000000000017941 */ /* 0x000fea0003800000 */
.L_x_75:
        /* <DEDUP_REMOVED lines=10> */
.L_x_78:
[----:B------:R-:W-:Y:S05]  /*38c0*/  BSYNC B1 ;  /* 0x0000000000017941 */ /* 0x000fea0003800000 */
.L_x_77:
        /* <DEDUP_REMOVED lines=10> */
.L_x_80:
[----:B------:R-:W-:Y:S05]  /*3970*/  BSYNC B1 ;  /* 0x0000000000017941 */ /* 0x000fea0003800000 */
.L_x_79:
        /* <DEDUP_REMOVED lines=9> */
.L_x_82:
[----:B------:R-:W-:Y:S05]  /*3a10*/  BSYNC B1 ;  /* 0x0000000000017941 */ /* 0x000fea0003800000 */
.L_x_81:
        /* <DEDUP_REMOVED lines=9> */
.L_x_84:
[----:B------:R-:W-:Y:S05]  /*3ab0*/  BSYNC B1 ;  /* 0x0000000000017941 */ /* 0x000fea0003800000 */
.L_x_83:
        /* <DEDUP_REMOVED lines=10> */
.L_x_86:
[----:B------:R-:W-:Y:S05]  /*3b60*/  BSYNC B1 ;  /* 0x0000000000017941 */ /* 0x000fea0003800000 */
.L_x_85:
        /* <DEDUP_REMOVED lines=10> */
.L_x_88:
[----:B------:R-:W-:Y:S05]  /*3c10*/  BSYNC B1 ;  /* 0x0000000000017941 */ /* 0x000fea0003800000 */
.L_x_87:
        /* <DEDUP_REMOVED lines=9> */
.L_x_90:
[----:B------:R-:W-:Y:S05]  /*3cb0*/  BSYNC B1 ;  /* 0x0000000000017941 */ /* 0x000fea0003800000 */
.L_x_89:
        /* <DEDUP_REMOVED lines=9> */
.L_x_92:
[----:B------:R-:W-:Y:S05]  /*3d50*/  BSYNC B1 ;  /* 0x0000000000017941 */ /* 0x000fea0003800000 */
.L_x_91:
        /* <DEDUP_REMOVED lines=10> */
.L_x_94:
[----:B------:R-:W-:Y:S05]  /*3e00*/  BSYNC B1 ;  /* 0x0000000000017941 */ /* 0x000fea0003800000 */
.L_x_93:
        /* <DEDUP_REMOVED lines=10> */
.L_x_96:
[----:B------:R-:W-:Y:S05]  /*3eb0*/  BSYNC B1 ;  /* 0x0000000000017941 */ /* 0x000fea0003800000 */
.L_x_95:
        /* <DEDUP_REMOVED lines=9> */
.L_x_98:
[----:B------:R-:W-:Y:S05]  /*3f50*/  BSYNC B1 ;  /* 0x0000000000017941 */ /* 0x000fea0003800000 */
.L_x_97:
        /* <DEDUP_REMOVED lines=9> */
.L_x_100:
[----:B------:R-:W-:Y:S05]  /*3ff0*/  BSYNC B1 ;  /* 0x0000000000017941 */ /* 0x000fea0003800000 */
.L_x_99:
        /* <DEDUP_REMOVED lines=10> */
.L_x_102:
[----:B------:R-:W-:Y:S05]  /*40a0*/  BSYNC B1 ;  /* 0x0000000000017941 */ /* 0x000fea0003800000 */
.L_x_101:
        /* <DEDUP_REMOVED lines=10> */
.L_x_104:
[----:B------:R-:W-:Y:S05]  /*4150*/  BSYNC B1 ;  /* 0x0000000000017941 */ /* 0x000fea0003800000 */
.L_x_103:
        /* <DEDUP_REMOVED lines=9> */
.L_x_106:
[----:B------:R-:W-:Y:S05]  /*41f0*/  BSYNC B1 ;  /* 0x0000000000017941 */ /* 0x000fea0003800000 */
.L_x_105:
        /* <DEDUP_REMOVED lines=9> */
.L_x_108:
[----:B------:R-:W-:Y:S05]  /*4290*/  BSYNC B1 ;  /* 0x0000000000017941 */ /* 0x000fea0003800000 */
.L_x_107:
        /* <DEDUP_REMOVED lines=10> */
.L_x_110:
[----:B------:R-:W-:Y:S05]  /*4340*/  BSYNC B1 ;  /* 0x0000000000017941 */ /* 0x000fea0003800000 */
.L_x_109:
        /* <DEDUP_REMOVED lines=10> */
.L_x_112:
[----:B------:R-:W-:Y:S05]  /*43f0*/  BSYNC B1 ;  /* 0x0000000000017941 */ /* 0x000fea0003800000 */
.L_x_111:
        /* <DEDUP_REMOVED lines=9> */
.L_x_114:
[----:B------:R-:W-:Y:S05]  /*4490*/  BSYNC B1 ;  /* 0x0000000000017941 */ /* 0x000fea0003800000 */
.L_x_113:
        /* <DEDUP_REMOVED lines=9> */
.L_x_116:
[----:B------:R-:W-:Y:S05]  /*4530*/  BSYNC B1 ;  /* 0x0000000000017941 */ /* 0x000fea0003800000 */
.L_x_115:
        /* <DEDUP_REMOVED lines=10> */
.L_x_118:
[----:B------:R-:W-:Y:S05]  /*45e0*/  BSYNC B1 ;  /* 0x0000000000017941 */ /* 0x000fea0003800000 */
.L_x_117:
        /* <DEDUP_REMOVED lines=10> */
.L_x_120:
[----:B------:R-:W-:Y:S05]  /*4690*/  BSYNC B1 ;  /* 0x0000000000017941 */ /* 0x000fea0003800000 */
.L_x_119:
        /* <DEDUP_REMOVED lines=9> */
.L_x_122:
[----:B------:R-:W-:Y:S05]  /*4730*/  BSYNC B1 ;  /* 0x0000000000017941 */ /* 0x000fea0003800000 */
.L_x_121:
        /* <DEDUP_REMOVED lines=9> */
.L_x_124:
[----:B------:R-:W-:Y:S05]  /*47d0*/  BSYNC B1 ;  /* 0x0000000000017941 */ /* 0x000fea0003800000 */
.L_x_123:
        /* <DEDUP_REMOVED lines=10> */
.L_x_126:
[----:B------:R-:W-:Y:S05]  /*4880*/  BSYNC B1 ;  /* 0x0000000000017941 */ /* 0x000fea0003800000 */
.L_x_125:
        /* <DEDUP_REMOVED lines=10> */
.L_x_128:
[----:B------:R-:W-:Y:S05]  /*4930*/  BSYNC B1 ;  /* 0x0000000000017941 */ /* 0x000fea0003800000 */
.L_x_127:
        /* <DEDUP_REMOVED lines=9> */
.L_x_130:
[----:B------:R-:W-:Y:S05]  /*49d0*/  BSYNC B1 ;  /* 0x0000000000017941 */ /* 0x000fea0003800000 */
.L_x_129:
        /* <DEDUP_REMOVED lines=9> */
.L_x_132:
[----:B------:R-:W-:Y:S05]  /*4a70*/  BSYNC B1 ;  /* 0x0000000000017941 */ /* 0x000fea0003800000 */
.L_x_131:
        /* <DEDUP_REMOVED lines=10> */
.L_x_134:
[----:B------:R-:W-:Y:S05]  /*4b20*/  BSYNC B1 ;  /* 0x0000000000017941 */ /* 0x000fea0003800000 */
.L_x_133:
        /* <DEDUP_REMOVED lines=10> */
.L_x_136:
[----:B------:R-:W-:Y:S05]  /*4bd0*/  BSYNC B1 ;  /* 0x0000000000017941 */ /* 0x000fea0003800000 */
.L_x_135:
        /* <DEDUP_REMOVED lines=9> */
.L_x_138:
[----:B------:R-:W-:Y:S05]  /*4c70*/  BSYNC B1 ;  /* 0x0000000000017941 */ /* 0x000fea0003800000 */
.L_x_137:
        /* <DEDUP_REMOVED lines=9> */
.L_x_140:
[----:B------:R-:W-:Y:S05]  /*4d10*/  BSYNC B1 ;  /* 0x0000000000017941 */ /* 0x000fea0003800000 */
.L_x_139:
        /* <DEDUP_REMOVED lines=10> */
.L_x_142:
[----:B------:R-:W-:Y:S05]  /*4dc0*/  BSYNC B1 ;  /* 0x0000000000017941 */ /* 0x000fea0003800000 */
.L_x_141:
        /* <DEDUP_REMOVED lines=10> */
.L_x_144:
[----:B------:R-:W-:Y:S05]  /*4e70*/  BSYNC B1 ;  /* 0x0000000000017941 */ /* 0x000fea0003800000 */
.L_x_143:
        /* <DEDUP_REMOVED lines=9> */
.L_x_146:
[----:B------:R-:W-:Y:S05]  /*4f10*/  BSYNC B1 ;  /* 0x0000000000017941 */ /* 0x000fea0003800000 */
.L_x_145:
        /* <DEDUP_REMOVED lines=9> */
.L_x_148:
[----:B------:R-:W-:Y:S05]  /*4fb0*/  BSYNC B1 ;  /* 0x0000000000017941 */ /* 0x000fea0003800000 */
.L_x_147:
        /* <DEDUP_REMOVED lines=10> */
.L_x_150:
[----:B------:R-:W-:Y:S05]  /*5060*/  BSYNC B1 ;  /* 0x0000000000017941 */ /* 0x000fea0003800000 */
.L_x_149:
        /* <DEDUP_REMOVED lines=10> */
.L_x_152:
[----:B------:R-:W-:Y:S05]  /*5110*/  BSYNC B1 ;  /* 0x0000000000017941 */ /* 0x000fea0003800000 */
.L_x_151:
        /* <DEDUP_REMOVED lines=9> */
.L_x_154:
[----:B------:R-:W-:Y:S05]  /*51b0*/  BSYNC B1 ;  /* 0x0000000000017941 */ /* 0x000fea0003800000 */
.L_x_153:
        /* <DEDUP_REMOVED lines=9> */
.L_x_156:
[----:B------:R-:W-:Y:S05]  /*5250*/  BSYNC B1 ;  /* 0x0000000000017941 */ /* 0x000fea0003800000 */
.L_x_155:
        /* <DEDUP_REMOVED lines=10> */
.L_x_158:
[----:B------:R-:W-:Y:S05]  /*5300*/  BSYNC B1 ;  /* 0x0000000000017941 */ /* 0x000fea0003800000 */
.L_x_157:
        /* <DEDUP_REMOVED lines=10> */
.L_x_160:
[----:B------:R-:W-:Y:S05]  /*53b0*/  BSYNC B1 ;  /* 0x0000000000017941 */ /* 0x000fea0003800000 */
.L_x_159:
        /* <DEDUP_REMOVED lines=9> */
.L_x_162:
[----:B------:R-:W-:Y:S05]  /*5450*/  BSYNC B1 ;  /* 0x0000000000017941 */ /* 0x000fea0003800000 */
.L_x_161:
        /* <DEDUP_REMOVED lines=9> */
.L_x_164:
[----:B------:R-:W-:Y:S05]  /*54f0*/  BSYNC B1 ;  /* 0x0000000000017941 */ /* 0x000fea0003800000 */
.L_x_163:
        /* <DEDUP_REMOVED lines=10> */
.L_x_166:
[----:B------:R-:W-:Y:S05]  /*55a0*/  BSYNC B1 ;  /* 0x0000000000017941 */ /* 0x000fea0003800000 */
.L_x_165:
        /* <DEDUP_REMOVED lines=10> */
.L_x_168:
[----:B------:R-:W-:Y:S05]  /*5650*/  BSYNC B1 ;  /* 0x0000000000017941 */ /* 0x000fea0003800000 */
.L_x_167:
        /* <DEDUP_REMOVED lines=9> */
.L_x_170:
[----:B------:R-:W-:Y:S05]  /*56f0*/  BSYNC B1 ;  /* 0x0000000000017941 */ /* 0x000fea0003800000 */
.L_x_169:
        /* <DEDUP_REMOVED lines=9> */
.L_x_172:
[----:B------:R-:W-:Y:S05]  /*5790*/  BSYNC B1 ;  /* 0x0000000000017941 */ /* 0x000fea0003800000 */
.L_x_171:
        /* <DEDUP_REMOVED lines=10> */
.L_x_174:
[----:B------:R-:W-:Y:S05]  /*5840*/  BSYNC B1 ;  /* 0x0000000000017941 */ /* 0x000fea0003800000 */
.L_x_173:
        /* <DEDUP_REMOVED lines=10> */
.L_x_176:
[----:B------:R-:W-:Y:S05]  /*58f0*/  BSYNC B1 ;  /* 0x0000000000017941 */ /* 0x000fea0003800000 */
.L_x_175:
        /* <DEDUP_REMOVED lines=9> */
.L_x_178:
[----:B------:R-:W-:Y:S05]  /*5990*/  BSYNC B1 ;  /* 0x0000000000017941 */ /* 0x000fea0003800000 */
.L_x_177:
        /* <DEDUP_REMOVED lines=9> */
.L_x_180:
[----:B------:R-:W-:Y:S05]  /*5a30*/  BSYNC B1 ;  /* 0x0000000000017941 */ /* 0x000fea0003800000 */
.L_x_179:
        /* <DEDUP_REMOVED lines=10> */
.L_x_182:
[----:B------:R-:W-:Y:S05]  /*5ae0*/  BSYNC B1 ;  /* 0x0000000000017941 */ /* 0x000fea0003800000 */
.L_x_181:
        /* <DEDUP_REMOVED lines=10> */
.L_x_184:
[----:B------:R-:W-:Y:S05]  /*5b90*/  BSYNC B1 ;  /* 0x0000000000017941 */ /* 0x000fea0003800000 */
.L_x_183:
        /* <DEDUP_REMOVED lines=9> */
.L_x_186:
[----:B------:R-:W-:Y:S05]  /*5c30*/  BSYNC B1 ;  /* 0x0000000000017941 */ /* 0x000fea0003800000 */
.L_x_185:
        /* <DEDUP_REMOVED lines=9> */
.L_x_188:
[----:B------:R-:W-:Y:S05]  /*5cd0*/  BSYNC B1 ;  /* 0x0000000000017941 */ /* 0x000fea0003800000 */
.L_x_187:
        /* <DEDUP_REMOVED lines=10> */
.L_x_190:
[----:B------:R-:W-:Y:S05]  /*5d80*/  BSYNC B1 ;  /* 0x0000000000017941 */ /* 0x000fea0003800000 */
.L_x_189:
        /* <DEDUP_REMOVED lines=10> */
.L_x_192:
[----:B------:R-:W-:Y:S05]  /*5e30*/  BSYNC B1 ;  /* 0x0000000000017941 */ /* 0x000fea0003800000 */
.L_x_191:
        /* <DEDUP_REMOVED lines=9> */
.L_x_194:
[----:B------:R-:W-:Y:S05]  /*5ed0*/  BSYNC B1 ;  /* 0x0000000000017941 */ /* 0x000fea0003800000 */
.L_x_193:
        /* <DEDUP_REMOVED lines=9> */
.L_x_196:
[----:B------:R-:W-:Y:S05]  /*5f70*/  BSYNC B1 ;  /* 0x0000000000017941 */ /* 0x000fea0003800000 */
.L_x_195:
        /* <DEDUP_REMOVED lines=10> */
.L_x_198:
[----:B------:R-:W-:Y:S05]  /*6020*/  BSYNC B1 ;  /* 0x0000000000017941 */ /* 0x000fea0003800000 */
.L_x_197:
        /* <DEDUP_REMOVED lines=10> */
.L_x_200:
[----:B------:R-:W-:Y:S05]  /*60d0*/  BSYNC B1 ;  /* 0x0000000000017941 */ /* 0x000fea0003800000 */
.L_x_199:
        /* <DEDUP_REMOVED lines=9> */
.L_x_202:
[----:B------:R-:W-:Y:S05]  /*6170*/  BSYNC B1 ;  /* 0x0000000000017941 */ /* 0x000fea0003800000 */
.L_x_201:
        /* <DEDUP_REMOVED lines=9> */
.L_x_204:
[----:B------:R-:W-:Y:S05]  /*6210*/  BSYNC B1 ;  /* 0x0000000000017941 */ /* 0x000fea0003800000 */
.L_x_203:
        /* <DEDUP_REMOVED lines=10> */
.L_x_206:
[----:B------:R-:W-:Y:S05]  /*62c0*/  BSYNC B1 ;  /* 0x0000000000017941 */ /* 0x000fea0003800000 */
.L_x_205:
        /* <DEDUP_REMOVED lines=10> */
.L_x_208:
[----:B------:R-:W-:Y:S05]  /*6370*/  BSYNC B1 ;  /* 0x0000000000017941 */ /* 0x000fea0003800000 */
.L_x_207:
        /* <DEDUP_REMOVED lines=9> */
.L_x_210:
[----:B------:R-:W-:Y:S05]  /*6410*/  BSYNC B1 ;  /* 0x0000000000017941 */ /* 0x000fea0003800000 */
.L_x_209:
        /* <DEDUP_REMOVED lines=9> */
.L_x_212:
[----:B------:R-:W-:Y:S05]  /*64b0*/  BSYNC B1 ;  /* 0x0000000000017941 */ /* 0x000fea0003800000 */
.L_x_211:
        /* <DEDUP_REMOVED lines=10> */
.L_x_214:
[----:B------:R-:W-:Y:S05]  /*6560*/  BSYNC B1 ;  /* 0x0000000000017941 */ /* 0x000fea0003800000 */
.L_x_213:
        /* <DEDUP_REMOVED lines=10> */
.L_x_216:
[----:B------:R-:W-:Y:S05]  /*6610*/  BSYNC B1 ;  /* 0x0000000000017941 */ /* 0x000fea0003800000 */
.L_x_215:
        /* <DEDUP_REMOVED lines=9> */
.L_x_218:
[----:B------:R-:W-:Y:S05]  /*66b0*/  BSYNC B1 ;  /* 0x0000000000017941 */ /* 0x000fea0003800000 */
.L_x_217:
        /* <DEDUP_REMOVED lines=9> */
.L_x_220:
[----:B------:R-:W-:Y:S05]  /*6750*/  BSYNC B1 ;  /* 0x0000000000017941 */ /* 0x000fea0003800000 */
.L_x_219:
        /* <DEDUP_REMOVED lines=10> */
.L_x_222:
[----:B------:R-:W-:Y:S05]  /*6800*/  BSYNC B1 ;  /* 0x0000000000017941 */ /* 0x000fea0003800000 */
.L_x_221:
        /* <DEDUP_REMOVED lines=10> */
.L_x_224:
[----:B------:R-:W-:Y:S05]  /*68b0*/  BSYNC B1 ;  /* 0x0000000000017941 */ /* 0x000fea0003800000 */
.L_x_223:
        /* <DEDUP_REMOVED lines=9> */
.L_x_226:
[----:B------:R-:W-:Y:S05]  /*6950*/  BSYNC B1 ;  /* 0x0000000000017941 */ /* 0x000fea0003800000 */
.L_x_225:
        /* <DEDUP_REMOVED lines=9> */
.L_x_228:
[----:B------:R-:W-:Y:S05]  /*69f0*/  BSYNC B1 ;  /* 0x0000000000017941 */ /* 0x000fea0003800000 */
.L_x_227:
        /* <DEDUP_REMOVED lines=10> */
.L_x_230:
[----:B------:R-:W-:Y:S05]  /*6aa0*/  BSYNC B1 ;  /* 0x0000000000017941 */ /* 0x000fea0003800000 */
.L_x_229:
        /* <DEDUP_REMOVED lines=10> */
.L_x_232:
[----:B------:R-:W-:Y:S05]  /*6b50*/  BSYNC B1 ;  /* 0x0000000000017941 */ /* 0x000fea0003800000 */
.L_x_231:
        /* <DEDUP_REMOVED lines=9> */
.L_x_234:
[----:B------:R-:W-:Y:S05]  /*6bf0*/  BSYNC B1 ;  /* 0x0000000000017941 */ /* 0x000fea0003800000 */
.L_x_233:
        /* <DEDUP_REMOVED lines=9> */
.L_x_236:
[----:B------:R-:W-:Y:S05]  /*6c90*/  BSYNC B1 ;  /* 0x0000000000017941 */ /* 0x000fea0003800000 */
.L_x_235:
        /* <DEDUP_REMOVED lines=10> */
.L_x_238:
[----:B------:R-:W-:Y:S05]  /*6d40*/  BSYNC B1 ;  /* 0x0000000000017941 */ /* 0x000fea0003800000 */
.L_x_237:
        /* <DEDUP_REMOVED lines=10> */
.L_x_240:
[----:B------:R-:W-:Y:S05]  /*6df0*/  BSYNC B1 ;  /* 0x0000000000017941 */ /* 0x000fea0003800000 */
.L_x_239:
        /* <DEDUP_REMOVED lines=9> */
.L_x_242:
[----:B------:R-:W-:Y:S05]  /*6e90*/  BSYNC B1 ;  /* 0x0000000000017941 */ /* 0x000fea0003800000 */
.L_x_241:
        /* <DEDUP_REMOVED lines=9> */
.L_x_244:
[----:B------:R-:W-:Y:S05]  /*6f30*/  BSYNC B1 ;  /* 0x0000000000017941 */ /* 0x000fea0003800000 */
.L_x_243:
        /* <DEDUP_REMOVED lines=10> */
.L_x_246:
[----:B------:R-:W-:Y:S05]  /*6fe0*/  BSYNC B1 ;  /* 0x0000000000017941 */ /* 0x000fea0003800000 */
.L_x_245:
        /* <DEDUP_REMOVED lines=10> */
.L_x_248:
[----:B------:R-:W-:Y:S05]  /*7090*/  BSYNC B1 ;  /* 0x0000000000017941 */ /* 0x000fea0003800000 */
.L_x_247:
        /* <DEDUP_REMOVED lines=9> */
.L_x_250:
[----:B------:R-:W-:Y:S05]  /*7130*/  BSYNC B1 ;  /* 0x0000000000017941 */ /* 0x000fea0003800000 */
.L_x_249:
        /* <DEDUP_REMOVED lines=9> */
.L_x_252:
[----:B------:R-:W-:Y:S05]  /*71d0*/  BSYNC B1 ;  /* 0x0000000000017941 */ /* 0x000fea0003800000 */
.L_x_251:
        /* <DEDUP_REMOVED lines=10> */
.L_x_254:
[----:B------:R-:W-:Y:S05]  /*7280*/  BSYNC B1 ;  /* 0x0000000000017941 */ /* 0x000fea0003800000 */
.L_x_253:
        /* <DEDUP_REMOVED lines=10> */
.L_x_256:
[----:B------:R-:W-:Y:S05]  /*7330*/  BSYNC B1 ;  /* 0x0000000000017941 */ /* 0x000fea0003800000 */
.L_x_255:
        /* <DEDUP_REMOVED lines=9> */
.L_x_258:
[----:B------:R-:W-:Y:S05]  /*73d0*/  BSYNC B1 ;  /* 0x0000000000017941 */ /* 0x000fea0003800000 */
.L_x_257:
        /* <DEDUP_REMOVED lines=9> */
.L_x_260:
[----:B------:R-:W-:Y:S05]  /*7470*/  BSYNC B1 ;  /* 0x0000000000017941 */ /* 0x000fea0003800000 */
.L_x_259:
        /* <DEDUP_REMOVED lines=10> */
.L_x_262:
[----:B------:R-:W-:Y:S05]  /*7520*/  BSYNC B1 ;  /* 0x0000000000017941 */ /* 0x000fea0003800000 */
.L_x_261:
        /* <DEDUP_REMOVED lines=10> */
.L_x_264:
[----:B------:R-:W-:Y:S05]  /*75d0*/  BSYNC B1 ;  /* 0x0000000000017941 */ /* 0x000fea0003800000 */
.L_x_263:
        /* <DEDUP_REMOVED lines=9> */
.L_x_266:
[----:B------:R-:W-:Y:S05]  /*7670*/  BSYNC B1 ;  /* 0x0000000000017941 */ /* 0x000fea0003800000 */
.L_x_265:
        /* <DEDUP_REMOVED lines=9> */
.L_x_268:
[----:B------:R-:W-:Y:S05]  /*7710*/  BSYNC B1 ;  /* 0x0000000000017941 */ /* 0x000fea0003800000 */
.L_x_267:
        /* <DEDUP_REMOVED lines=10> */
.L_x_270:
[----:B------:R-:W-:Y:S05]  /*77c0*/  BSYNC B1 ;  /* 0x0000000000017941 */ /* 0x000fea0003800000 */
.L_x_269:
        /* <DEDUP_REMOVED lines=10> */
.L_x_272:
[----:B------:R-:W-:Y:S05]  /*7870*/  BSYNC B1 ;  /* 0x0000000000017941 */ /* 0x000fea0003800000 */
.L_x_271:
        /* <DEDUP_REMOVED lines=9> */
.L_x_274:
[----:B------:R-:W-:Y:S05]  /*7910*/  BSYNC B1 ;  /* 0x0000000000017941 */ /* 0x000fea0003800000 */
.L_x_273:
        /* <DEDUP_REMOVED lines=9> */
.L_x_276:
[----:B------:R-:W-:Y:S05]  /*79b0*/  BSYNC B1 ;  /* 0x0000000000017941 */ /* 0x000fea0003800000 */
.L_x_275:
        /* <DEDUP_REMOVED lines=10> */
.L_x_278:
[----:B------:R-:W-:Y:S05]  /*7a60*/  BSYNC B1 ;  /* 0x0000000000017941 */ /* 0x000fea0003800000 */
.L_x_277:
        /* <DEDUP_REMOVED lines=10> */
.L_x_280:
[----:B------:R-:W-:Y:S05]  /*7b10*/  BSYNC B1 ;  /* 0x0000000000017941 */ /* 0x000fea0003800000 */
.L_x_279:
        /* <DEDUP_REMOVED lines=9> */
.L_x_282:
[----:B------:R-:W-:Y:S05]  /*7bb0*/  BSYNC B1 ;  /* 0x0000000000017941 */ /* 0x000fea0003800000 */
.L_x_281:
[----:B-----5:R-:W-:Y:S01]  /*7bc0*/  HADD2.F32 R3, -RZ, R18.H0_H0 ;  /* 0x20000012ff037230 */ /* 0x020fe20000004100 */
[----:B------:R-:W-:Y:S01]  /*7bd0*/  ISETP.GT.AND P0, PT, R2, 0x8, P0 ;  /* 0x000000080200780c */ /* 0x000fe20000704270 */
[----:B0-----:R-:W-:Y:S01]  /*7be0*/  @P1 IMAD.MOV.U32 R4, RZ, RZ, R10 ;  /* 0x000000ffff041224 */ /* 0x001fe200078e000a */
[----:B------:R-:W-:Y:S01]  /*7bf0*/  BSSY B1, `(.L_x_283) ;  /* 0x0000008000017945 */ /* 0x000fe20003800000 */
[----:B------:R-:W-:Y:S02]  /*7c00*/  @P1 IMAD.MOV.U32 R5, RZ, RZ, R11 ;  /* 0x000000ffff051224 */ /* 0x000fe400078e000b */
[----:B------:R-:W-:-:S04]  /*7c10*/  FMUL R3, R3, R22 ;  /* 0x0000001603037220 */ /* 0x000fc80000400000 */
[----:B------:R-:W-:-:S05]  /*7c20*/  FFMA R3, R150, R23, R3 ;  /* 0x0000001796037223 */ /* 0x000fca0000000003 */
[----:B------:R-:W-:-:S05]  /*7c30*/  F2FP.F16.F32.PACK_AB R3, RZ, R3 ;  /* 0x00000003ff03723e */ /* 0x000fca00000000ff */
[----:B------:R0:W-:Y:S01]  /*7c40*/  @P1 STG.E.U16 desc[UR50][R4.64+0x1f0], R3 ;  /* 0x0001f00304001986 */ /* 0x0001e2000c101532 */
[----:B------:R-:W-:Y:S05]  /*7c50*/  @!P0 BRA `(.L_x_284) ;  /* 0x0000000000048947 */ /* 0x000fea0003800000 */
[----:B------:R0:W5:Y:S02]  /*7c60*/  LDG.E.LTC128B.U16 R18, desc[UR50][R8.64+0x1f2] ;  /* 0x0001f23208127981 */ /* 0x000164000c1e1520 */
.L_x_284:
[----:B------:R-:W-:Y:S05]  /*7c70*/  BSYNC B1 ;  /* 0x0000000000017941 */ /* 0x000fea0003800000 */
.L_x_283:
[----:B------:R-:W-:Y:S05]  /*7c80*/  @!P0 BRA `(.L_x_285) ;  /* 0x0000002400508947 */ /* 0x000fea0003800000 */
[----:B0----5:R-:W-:-:S05]  /*7c90*/  HADD2.F32 R3, -RZ, R18.H0_H0 ;  /* 0x20000012ff037230 */ /* 0x021fca0000004100 */
[----:B------:R-:W-:-:S04]  /*7ca0*/  FMUL R0, R3, R22 ;  /* 0x0000001603007220 */ /* 0x000fc80000400000 */
[----:B------:R-:W-:-:S05]  /*7cb0*/  FFMA R0, R151, R23, R0 ;  /* 0x0000001797007223 */ /* 0x000fca0000000000 */
[----:B------:R-:W-:-:S05]  /*7cc0*/  F2FP.F16.F32.PACK_AB R0, RZ, R0 ;  /* 0x00000000ff00723e */ /* 0x000fca00000000ff */
[----:B------:R0:W-:Y:S01]  /*7cd0*/  STG.E.U16 desc[UR50][R10.64+0x1f2], R0 ;  /* 0x0001f2000a007986 */ /* 0x0001e2000c101532 */
[----:B------:R-:W-:Y:S05]  /*7ce0*/  BRA `(.L_x_285) ;  /* 0x0000002400387947 */ /* 0x000fea0003800000 */
.L_x_32:
[----:B------:R-:W-:Y:S01]  /*7cf0*/  ISETP.GT.AND P0, PT, R0, 0x1, PT ;  /* 0x000000010000780c */ /* 0x000fe20003f04270 */
[----:B------:R-:W-:Y:S01]  /*7d00*/  ULDC.64 UR4, c[0x0][0x5c0] ;  /* 0x0001700000047ab9 */ /* 0x000fe20000000a00 */
[-C--:B------:R-:W-:Y:S01]  /*7d10*/  FMUL R24, R24, R23.reuse ;  /* 0x0000001718187220 */ /* 0x080fe20000400000 */
[-C--:B------:R-:W-:Y:S01]  /*7d20*/  FMUL R25, R25, R23.reuse ;  /* 0x0000001719197220 */ /* 0x080fe20000400000 */
[----:B------:R-:W-:Y:S01]  /*7d30*/  ISETP.GT.AND P3, PT, R2, RZ, P0 ;  /* 0x000000ff0200720c */ /* 0x000fe20000764270 */
[-C--:B------:R-:W-:Y:S01]  /*7d40*/  FMUL R26, R26, R23.reuse ;  /* 0x000000171a1a7220 */ /* 0x080fe20000400000 */
[----:B------:R-:W-:Y:S01]  /*7d50*/  LEA R4, P4, R168, UR4, 0x1 ;  /* 0x00000004a8047c11 */ /* 0x000fe2000f8808ff */
[-C--:B------:R-:W-:Y:S01]  /*7d60*/  FMUL R27, R27, R23.reuse ;  /* 0x000000171b1b7220 */ /* 0x080fe20000400000 */
[----:B------:R-:W-:Y:S01]  /*7d70*/  F2FP.F16.F32.PACK_AB R24, RZ, R24 ;  /* 0x00000018ff18723e */ /* 0x000fe200000000ff */
[-C--:B------:R-:W-:Y:S01]  /*7d80*/  FMUL R28, R28, R23.reuse ;  /* 0x000000171c1c7220 */ /* 0x080fe20000400000 */
[----:B------:R-:W-:Y:S01]  /*7d90*/  LEA.HI.X R5, R168, UR5, R173, 0x1, P4 ;  /* 0x00000005a8057c11 */ /* 0x000fe2000a0f0cad */
[----:B------:R-:W-:Y:S01]  /*7da0*/  FMUL R29, R29, R23 ;  /* 0x000000171d1d7220 */ /* 0x000fe20000400000 */
[----:B------:R-:W-:Y:S01]  /*7db0*/  F2FP.F16.F32.PACK_AB R25, RZ, R25 ;  /* 0x00000019ff19723e */ /* 0x000fe200000000ff */
[-C--:B------:R-:W-:Y:S01]  /*7dc0*/  FMUL R30, R30, R23.reuse ;  /* 0x000000171e1e7220 */ /* 0x080fe20000400000 */
[C---:B------:R-:W-:Y:S01]  /*7dd0*/  SHF.L.U64.HI R11, R10.reuse, 0x4, R11 ;  /* 0x000000040a0b7819 */ /* 0x040fe2000001020b */
[----:B------:R-:W-:Y:S01]  /*7de0*/  @P1 STG.E.U16 desc[UR50][R4.64], R24 ;  /* 0x0000001804001986 */ /* 0x000fe2000c101532 */
[----:B------:R-:W-:Y:S01]  /*7df0*/  LEA R6, P4, R10, R4, 0x4 ;  /* 0x000000040a067211 */ /* 0x000fe200078820ff */
[-C--:B------:R-:W-:Y:S01]  /*7e00*/  FMUL R31, R31, R23.reuse ;  /* 0x000000171f1f7220 */ /* 0x080fe20000400000 */
[----:B------:R-:W-:Y:S01]  /*7e10*/  ISETP.GT.AND P2, PT, R2, 0x8, P2 ;  /* 0x000000080200780c */ /* 0x000fe20001744270 */
[----:B------:R-:W-:Y:S01]  /*7e20*/  @P3 STG.E.U16 desc[UR50][R4.64+0x2], R25 ;  /* 0x0000021904003986 */ /* 0x000fe2000c101532 */
[----:B------:R-:W-:Y:S01]  /*7e30*/  ISETP.GT.AND P1, PT, R0, 0x8, PT ;  /* 0x000000080000780c */ /* 0x000fe20003f24270 */
[----:B------:R-:W-:Y:S01]  /*7e40*/  IMAD.X R7, R11, 0x1, R5, P4 ;  /* 0x000000010b077824 */ /* 0x000fe200020e0605 */
[----:B------:R-:W-:Y:S01]  /*7e50*/  ISETP.GT.AND P3, PT, R2, 0x8, P0 ;  /* 0x000000080200780c */ /* 0x000fe20000764270 */
[-C--:B------:R-:W-:Y:S01]  /*7e60*/  FMUL R32, R32, R23.reuse ;  /* 0x0000001720207220 */ /* 0x080fe20000400000 */
[----:B------:R-:W-:Y:S01]  /*7e70*/  ISETP.GT.AND P0, PT, R0, 0x9, PT ;  /* 0x000000090000780c */ /* 0x000fe20003f04270 */
[-C--:B------:R-:W-:Y:S01]  /*7e80*/  FMUL R33, R33, R23.reuse ;  /* 0x0000001721217220 */ /* 0x080fe20000400000 */
[----:B------:R-:W-:Y:S01]  /*7e90*/  ISETP.GT.AND P5, PT, R2, RZ, P1 ;  /* 0x000000ff0200720c */ /* 0x000fe20000fa4270 */
[-C--:B------:R-:W-:Y:S01]  /*7ea0*/  FMUL R34, R34, R23.reuse ;  /* 0x0000001722227220 */ /* 0x080fe20000400000 */
[----:B------:R-:W-:Y:S01]  /*7eb0*/  ISETP.GT.AND P4, PT, R2, RZ, P0 ;  /* 0x000000ff0200720c */ /* 0x000fe20000784270 */
[-C--:B------:R-:W-:Y:S01]  /*7ec0*/  FMUL R35, R35, R23.reuse ;  /* 0x0000001723237220 */ /* 0x080fe20000400000 */
[----:B------:R-:W-:Y:S01]  /*7ed0*/  F2FP.F16.F32.PACK_AB R26, RZ, R26 ;  /* 0x0000001aff1a723e */ /* 0x000fe200000000ff */
[----:B------:R-:W-:Y:S01]  /*7ee0*/  FMUL R36, R36, R23 ;  /* 0x0000001724247220 */ /* 0x000fe20000400000 */
[----:B------:R-:W-:Y:S01]  /*7ef0*/  F2FP.F16.F32.PACK_AB R27, RZ, R27 ;  /* 0x0000001bff1b723e */ /* 0x000fe200000000ff */
[----:B------:R-:W-:Y:S01]  /*7f00*/  FMUL R37, R37, R23 ;  /* 0x0000001725257220 */ /* 0x000fe20000400000 */
[----:B------:R-:W-:Y:S01]  /*7f10*/  F2FP.F16.F32.PACK_AB R28, RZ, R28 ;  /* 0x0000001cff1c723e */ /* 0x000fe200000000ff */
[----:B------:R-:W-:Y:S01]  /*7f20*/  @P2 STG.E.U16 desc[UR50][R6.64], R26 ;  /* 0x0000001a06002986 */ /* 0x000fe2000c101532 */
[----:B------:R-:W-:Y:S01]  /*7f30*/  F2FP.F16.F32.PACK_AB R29, RZ, R29 ;  /* 0x0000001dff1d723e */ /* 0x000fe200000000ff */
[-C--:B------:R-:W-:Y:S01]  /*7f40*/  FMUL R38, R38, R23.reuse ;  /* 0x0000001726267220 */ /* 0x080fe20000400000 */
[----:B------:R-:W-:Y:S01]  /*7f50*/  ISETP.GT.AND P1, PT, R2, 0x8, P1 ;  /* 0x000000080200780c */ /* 0x000fe20000f24270 */
[----:B------:R-:W-:Y:S01]  /*7f60*/  @P3 STG.E.U16 desc[UR50][R6.64+0x2], R27 ;  /* 0x0000021b06003986 */ /* 0x000fe2000c101532 */
[----:B------:R-:W-:Y:S01]  /*7f70*/  ISETP.GT.AND P3, PT, R0, 0x10, PT ;  /* 0x000000100000780c */ /* 0x000fe20003f64270 */
[-C--:B------:R-:W-:Y:S01]  /*7f80*/  FMUL R39, R39, R23.reuse ;  /* 0x0000001727277220 */ /* 0x080fe20000400000 */
[----:B------:R-:W-:Y:S01]  /*7f90*/  ISETP.GT.AND P2, PT, R2, 0x8, P0 ;  /* 0x000000080200780c */ /* 0x000fe20000744270 */
[----:B------:R-:W-:Y:S01]  /*7fa0*/  @P5 STG.E.U16 desc[UR50][R4.64+0x10], R28 ;  /* 0x0000101c04005986 */ /* 0x000fe2000c101532 */
[----:B------:R-:W-:Y:S01]  /*7fb0*/  ISETP.GT.AND P0, PT, R0, 0x11, PT ;  /* 0x000000110000780c */ /* 0x000fe20003f04270 */
[-C--:B------:R-:W-:Y:S01]  /*7fc0*/  FMUL R40, R40, R23.reuse ;  /* 0x0000001728287220 */ /* 0x080fe20000400000 */
[----:B------:R-:W-:Y:S01]  /*7fd0*/  F2FP.F16.F32.PACK_AB R30, RZ, R30 ;  /* 0x0000001eff1e723e */ /* 0x000fe200000000ff */
[----:B------:R-:W-:Y:S01]  /*7fe0*/  @P4 STG.E.U16 desc[UR50][R4.64+0x12], R29 ;  /* 0x0000121d04004986 */ /* 0x000fe2000c101532 */
[C---:B------:R-:W-:Y:S01]  /*7ff0*/  ISETP.GT.AND P4, PT, R2.reuse, RZ, P3 ;  /* 0x000000ff0200720c */ /* 0x040fe20001f84270 */
[----:B------:R-:W-:Y:S01]  /*8000*/  FMUL R41, R41, R23 ;  /* 0x0000001729297220 */ /* 0x000fe20000400000 */
[----:B------:R-:W-:Y:S01]  /*8010*/  ISETP.GT.AND P5, PT, R2, RZ, P0 ;  /* 0x000000ff0200720c */ /* 0x000fe200007a4270 */
[----:B------:R-:W-:Y:S01]  /*8020*/  @P1 STG.E.U16 desc[UR50][R6.64+0x10], R30 ;  /* 0x0000101e06001986 */ /* 0x000fe2000c101532 */
[----:B------:R-:W-:Y:S01]  /*8030*/  F2FP.F16.F32.PACK_AB R31, RZ, R31 ;  /* 0x0000001fff1f723e */ /* 0x000fe200000000ff */
[-C--:B------:R-:W-:Y:S01]  /*8040*/  FMUL R42, R42, R23.reuse ;  /* 0x000000172a2a7220 */ /* 0x080fe20000400000 */
[----:B------:R-:W-:Y:S01]  /*8050*/  F2FP.F16.F32.PACK_AB R32, RZ, R32 ;  /* 0x00000020ff20723e */ /* 0x000fe200000000ff */
[----:B------:R-:W-:Y:S01]  /*8060*/  FMUL R43, R43, R23 ;  /* 0x000000172b2b7220 */ /* 0x000fe20000400000 */
[----:B------:R-:W-:Y:S01]  /*8070*/  ISETP.GT.AND P1, PT, R2, 0x8, P3 ;  /* 0x000000080200780c */ /* 0x000fe20001f24270 */
[----:B------:R-:W-:Y:S01]  /*8080*/  @P2 STG.E.U16 desc[UR50][R6.64+0x12], R31 ;  /* 0x0000121f06002986 */ /* 0x000fe2000c101532 */
[----:B------:R-:W-:Y:S01]  /*8090*/  F2FP.F16.F32.PACK_AB R33, RZ, R33 ;  /* 0x00000021ff21723e */ /* 0x000fe200000000ff */
[-C--:B------:R-:W-:Y:S01]  /*80a0*/  FMUL R44, R44, R23.reuse ;  /* 0x000000172c2c7220 */ /* 0x080fe20000400000 */
[----:B------:R-:W-:Y:S01]  /*80b0*/  ISETP.GT.AND P3, PT, R0, 0x18, PT ;  /* 0x000000180000780c */ /* 0x000fe20003f64270 */
[----:B------:R-:W-:Y:S01]  /*80c0*/  @P4 STG.E.U16 desc[UR50][R4.64+0x20], R32 ;  /* 0x0000202004004986 */ /* 0x000fe2000c101532 */
[----:B------:R-:W-:Y:S01]  /*80d0*/  ISETP.GT.AND P2, PT, R2, 0x8, P0 ;  /* 0x000000080200780c */ /* 0x000fe20000744270 */
[-C--:B------:R-:W-:Y:S01]  /*80e0*/  FMUL R45, R45, R23.reuse ;  /* 0x000000172d2d7220 */ /* 0x080fe20000400000 */
[----:B------:R-:W-:Y:S01]  /*80f0*/  ISETP.GT.AND P0, PT, R0, 0x19, PT ;  /* 0x000000190000780c */ /* 0x000fe20003f04270 */
[----:B------:R-:W-:Y:S01]  /*8100*/  @P5 STG.E.U16 desc[UR50][R4.64+0x22], R33 ;  /* 0x0000222104005986 */ /* 0x000fe2000c101532 */
[----:B------:R-:W-:Y:S01]  /*8110*/  ISETP.GT.AND P4, PT, R2, RZ, P3 ;  /* 0x000000ff0200720c */ /* 0x000fe20001f84270 */
[-C--:B------:R-:W-:Y:S01]  /*8120*/  FMUL R46, R46, R23.reuse ;  /* 0x000000172e2e7220 */ /* 0x080fe20000400000 */
[----:B------:R-:W-:Y:S01]  /*8130*/  ISETP.GT.AND P5, PT, R2, RZ, P0 ;  /* 0x000000ff0200720c */ /* 0x000fe200007a4270 */
[-C--:B------:R-:W-:Y:S01]  /*8140*/  FMUL R47, R47, R23.reuse ;  /* 0x000000172f2f7220 */ /* 0x080fe20000400000 */
[----:B------:R-:W-:Y:S01]  /*8150*/  F2FP.F16.F32.PACK_AB R34, RZ, R34 ;  /* 0x00000022ff22723e */ /* 0x000fe200000000ff */
[----:B------:R-:W-:Y:S01]  /*8160*/  FMUL R48, R48, R23 ;  /* 0x0000001730307220 */ /* 0x000fe20000400000 */
[----:B------:R-:W-:Y:S01]  /*8170*/  F2FP.F16.F32.PACK_AB R35, RZ, R35 ;  /* 0x00000023ff23723e */ /* 0x000fe200000000ff */
[-C--:B------:R-:W-:Y:S01]  /*8180*/  FMUL R49, R49, R23.reuse ;  /* 0x0000001731317220 */ /* 0x080fe20000400000 */
[----:B------:R-:W-:Y:S01]  /*8190*/  F2FP.F16.F32.PACK_AB R36, RZ, R36 ;  /* 0x00000024ff24723e */ /* 0x000fe200000000ff */
[----:B------:R-:W-:Y:S01]  /*81a0*/  @P1 STG.E.U16 desc[UR50][R6.64+0x20], R34 ;  /* 0x0000202206001986 */ /* 0x000fe2000c101532 */
[----:B------:R-:W-:Y:S01]  /*81b0*/  ISETP.GT.AND P1, PT, R2, 0x8, P3 ;  /* 0x000000080200780c */ /* 0x000fe20001f24270 */
[----:B------:R-:W-:Y:S01]  /*81c0*/  FMUL R50, R50, R23 ;  /* 0x0000001732327220 */ /* 0x000fe20000400000 */
[----:B------:R-:W-:Y:S01]  /*81d0*/  F2FP.F16.F32.PACK_AB R37, RZ, R37 ;  /* 0x00000025ff25723e */ /* 0x000fe200000000ff */
[----:B------:R-:W-:Y:S01]  /*81e0*/  @P2 STG.E.U16 desc[UR50][R6.64+0x22], R35 ;  /* 0x0000222306002986 */ /* 0x000fe2000c101532 */
[----:B------:R-:W-:Y:S01]  /*81f0*/  ISETP.GT.AND P3, PT, R0, 0x20, PT ;  /* 0x000000200000780c */ /* 0x000fe20003f64270 */
[-C--:B------:R-:W-:Y:S01]  /*8200*/  FMUL R51, R51, R23.reuse ;  /* 0x0000001733337220 */ /* 0x080fe20000400000 */
[----:B------:R-:W-:Y:S01]  /*8210*/  ISETP.GT.AND P2, PT, R2, 0x8, P0 ;  /* 0x000000080200780c */ /* 0x000fe20000744270 */
[----:B------:R-:W-:Y:S01]  /*8220*/  @P4 STG.E.U16 desc[UR50][R4.64+0x30], R36 ;  /* 0x0000302404004986 */ /* 0x000fe2000c101532 */
[----:B------:R-:W-:Y:S01]  /*8230*/  ISETP.GT.AND P0, PT, R0, 0x21, PT ;  /* 0x000000210000780c */ /* 0x000fe20003f04270 */
[-C--:B------:R-:W-:Y:S01]  /*8240*/  FMUL R52, R52, R23.reuse ;  /* 0x0000001734347220 */ /* 0x080fe20000400000 */
[C---:B------:R-:W-:Y:S01]  /*8250*/  ISETP.GT.AND P4, PT, R2.reuse, RZ, P3 ;  /* 0x000000ff0200720c */ /* 0x040fe20001f84270 */
[----:B------:R-:W-:Y:S01]  /*8260*/  @P5 STG.E.U16 desc[UR50][R4.64+0x32], R37 ;  /* 0x0000322504005986 */ /* 0x000fe2000c101532 */
        /* <DEDUP_REMOVED lines=328> */
[----:B------:R-:W-:-:S02]  /*96f0*/  ISETP.GT.AND P1, PT, R2, 0x8, P3 ;  /* 0x000000080200780c */ /* 0x000fc40001f24270 */
[----:B------:R-:W-:Y:S01]  /*9700*/  F2FP.F16.F32.PACK_AB R105, RZ, R105 ;  /* 0x00000069ff69723e */ /* 0x000fe200000000ff */
[----:B------:R-:W-:Y:S01]  /*9710*/  @P2 STG.E.U16 desc[UR50][R6.64+0x132], R103 ;  /* 0x0001326706002986 */ /* 0x000fe2000c101532 */
[----:B------:R-:W-:Y:S02]  /*9720*/  ISETP.GT.AND P3, PT, R0, 0xa8, PT ;  /* 0x000000a80000780c */ /* 0x000fe40003f64270 */
[----:B------:R-:W-:Y:S01]  /*9730*/  ISETP.GT.AND P2, PT, R2, 0x8, P0 ;  /* 0x000000080200780c */ /* 0x000fe20000744270 */
[----:B------:R-:W-:Y:S01]  /*9740*/  @P4 STG.E.U16 desc[UR50][R4.64+0x140], R104 ;  /* 0x0001406804004986 */ /* 0x000fe2000c101532 */
[----:B------:R-:W-:Y:S02]  /*9750*/  ISETP.GT.AND P0, PT, R0, 0xa9, PT ;  /* 0x000000a90000780c */ /* 0x000fe40003f04270 */
[C---:B------:R-:W-:Y:S01]  /*9760*/  ISETP.GT.AND P4, PT, R2.reuse, RZ, P3 ;  /* 0x000000ff0200720c */ /* 0x040fe20001f84270 */
[----:B------:R-:W-:Y:S01]  /*9770*/  @P5 STG.E.U16 desc[UR50][R4.64+0x142], R105 ;  /* 0x0001426904005986 */ /* 0x000fe2000c101532 */
[----:B------:R-:W-:-:S02]  /*9780*/  ISETP.GT.AND P5, PT, R2, RZ, P0 ;  /* 0x000000ff0200720c */ /* 0x000fc400007a4270 */
[----:B------:R-:W-:Y:S02]  /*9790*/  F2FP.F16.F32.PACK_AB R106, RZ, R106 ;  /* 0x0000006aff6a723e */ /* 0x000fe400000000ff */
[----:B------:R-:W-:Y:S02]  /*97a0*/  F2FP.F16.F32.PACK_AB R107, RZ, R107 ;  /* 0x0000006bff6b723e */ /* 0x000fe400000000ff */
[----:B------:R-:W-:Y:S01]  /*97b0*/  F2FP.F16.F32.PACK_AB R108, RZ, R108 ;  /* 0x0000006cff6c723e */ /* 0x000fe200000000ff */
[----:B------:R-:W-:Y:S01]  /*97c0*/  @P1 STG.E.U16 desc[UR50][R6.64+0x140], R106 ;  /* 0x0001406a06001986 */ /* 0x000fe2000c101532 */
[----:B------:R-:W-:Y:S02]  /*97d0*/  ISETP.GT.AND P1, PT, R2, 0x8, P3 ;  /* 0x000000080200780c */ /* 0x000fe40001f24270 */
[----:B------:R-:W-:Y:S01]  /*97e0*/  F2FP.F16.F32.PACK_AB R109, RZ, R109 ;  /* 0x0000006dff6d723e */ /* 0x000fe200000000ff */
[----:B------:R-:W-:Y:S01]  /*97f0*/  @P2 STG.E.U16 desc[UR50][R6.64+0x142], R107 ;  /* 0x0001426b06002986 */ /* 0x000fe2000c101532 */
[----:B------:R-:W-:-:S02]  /*9800*/  ISETP.GT.AND P3, PT, R0, 0xb0, PT ;  /* 0x000000b00000780c */ /* 0x000fc40003f64270 */
[----:B------:R-:W-:Y:S01]  /*9810*/  ISETP.GT.AND P2, PT, R2, 0x8, P0 ;  /* 0x000000080200780c */ /* 0x000fe20000744270 */
[----:B------:R-:W-:Y:S01]  /*9820*/  @P4 STG.E.U16 desc[UR50][R4.64+0x150], R108 ;  /* 0x0001506c04004986 */ /* 0x000fe2000c101532 */
[----:B------:R-:W-:Y:S02]  /*9830*/  ISETP.GT.AND P0, PT, R0, 0xb1, PT ;  /* 0x000000b10000780c */ /* 0x000fe40003f04270 */
[C---:B------:R-:W-:Y:S01]  /*9840*/  ISETP.GT.AND P4, PT, R2.reuse, RZ, P3 ;  /* 0x000000ff0200720c */ /* 0x040fe20001f84270 */
[----:B------:R-:W-:Y:S01]  /*9850*/  @P5 STG.E.U16 desc[UR50][R4.64+0x152], R109 ;  /* 0x0001526d04005986 */ /* 0x000fe2000c101532 */
[----:B------:R-:W-:Y:S02]  /*9860*/  ISETP.GT.AND P5, PT, R2, RZ, P0 ;  /* 0x000000ff0200720c */ /* 0x000fe400007a4270 */
[----:B------:R-:W-:Y:S02]  /*9870*/  F2FP.F16.F32.PACK_AB R110, RZ, R110 ;  /* 0x0000006eff6e723e */ /* 0x000fe400000000ff */
[----:B------:R-:W-:-:S02]  /*9880*/  F2FP.F16.F32.PACK_AB R111, RZ, R111 ;  /* 0x0000006fff6f723e */ /* 0x000fc400000000ff */
[----:B------:R-:W-:Y:S01]  /*9890*/  F2FP.F16.F32.PACK_AB R112, RZ, R112 ;  /* 0x00000070ff70723e */ /* 0x000fe200000000ff */
[----:B------:R-:W-:Y:S01]  /*98a0*/  @P1 STG.E.U16 desc[UR50][R6.64+0x150], R110 ;  /* 0x0001506e06001986 */ /* 0x000fe2000c101532 */
[----:B------:R-:W-:Y:S02]  /*98b0*/  ISETP.GT.AND P1, PT, R2, 0x8, P3 ;  /* 0x000000080200780c */ /* 0x000fe40001f24270 */
[----:B------:R-:W-:Y:S01]  /*98c0*/  F2FP.F16.F32.PACK_AB R113, RZ, R113 ;  /* 0x00000071ff71723e */ /* 0x000fe200000000ff */
[----:B------:R-:W-:Y:S01]  /*98d0*/  @P2 STG.E.U16 desc[UR50][R6.64+0x152], R111 ;  /* 0x0001526f06002986 */ /* 0x000fe2000c101532 */
[----:B------:R-:W-:Y:S02]  /*98e0*/  ISETP.GT.AND P3, PT, R0, 0xb8, PT ;  /* 0x000000b80000780c */ /* 0x000fe40003f64270 */
[----:B------:R-:W-:Y:S01]  /*98f0*/  ISETP.GT.AND P2, PT, R2, 0x8, P0 ;  /* 0x000000080200780c */ /* 0x000fe20000744270 */
[----:B------:R-:W-:Y:S01]  /*9900*/  @P4 STG.E.U16 desc[UR50][R4.64+0x160], R112 ;  /* 0x0001607004004986 */ /* 0x000fe2000c101532 */
[----:B------:R-:W-:-:S02]  /*9910*/  ISETP.GT.AND P0, PT, R0, 0xb9, PT ;  /* 0x000000b90000780c */ /* 0x000fc40003f04270 */
[C---:B------:R-:W-:Y:S01]  /*9920*/  ISETP.GT.AND P4, PT, R2.reuse, RZ, P3 ;  /* 0x000000ff0200720c */ /* 0x040fe20001f84270 */
[----:B------:R-:W-:Y:S01]  /*9930*/  @P5 STG.E.U16 desc[UR50][R4.64+0x162], R113 ;  /* 0x0001627104005986 */ /* 0x000fe2000c101532 */
[C---:B------:R-:W-:Y:S02]  /*9940*/  ISETP.GT.AND P5, PT, R2.reuse, RZ, P0 ;  /* 0x000000ff0200720c */ /* 0x040fe400007a4270 */
[----:B------:R-:W-:Y:S02]  /*9950*/  F2FP.F16.F32.PACK_AB R114, RZ, R114 ;  /* 0x00000072ff72723e */ /* 0x000fe400000000ff */
[----:B------:R-:W-:Y:S02]  /*9960*/  F2FP.F16.F32.PACK_AB R115, RZ, R115 ;  /* 0x00000073ff73723e */ /* 0x000fe400000000ff */
        /* <DEDUP_REMOVED lines=58> */
[C---:B------:R-:W-:Y:S02]  /*9d10*/  ISETP.GT.AND P1, PT, R2.reuse, 0x8, P2 ;  /* 0x000000080200780c */ /* 0x040fe40001724270 */
[----:B------:R-:W-:Y:S01]  /*9d20*/  F2FP.F16.F32.PACK_AB R133, RZ, R133 ;  /* 0x00000085ff85723e */ /* 0x000fe200000000ff */
[----:B------:R-:W-:Y:S01]  /*9d30*/  @P0 STG.E.U16 desc[UR50][R6.64+0x1a2], R131 ;  /* 0x0001a28306000986 */ /* 0x000fe2000c101532 */
[----:B------:R-:W-:-:S02]  /*9d40*/  ISETP.GT.AND P2, PT, R2, 0x8, P3 ;  /* 0x000000080200780c */ /* 0x000fc40001f44270 */
[C---:B------:R-:W-:Y:S01]  /*9d50*/  ISETP.GT.AND P3, PT, R0.reuse, 0xe0, PT ;  /* 0x000000e00000780c */ /* 0x040fe20003f64270 */
        /* <DEDUP_REMOVED lines=9> */
[----:B------:R-:W-:Y:S02]  /*9df0*/  F2FP.F16.F32.PACK_AB R137, RZ, R137 ;  /* 0x00000089ff89723e */ /* 0x000fe400000000ff */
[C---:B------:R-:W-:Y:S01]  /*9e00*/  ISETP.GT.AND P1, PT, R2.reuse, 0x8, P3 ;  /* 0x000000080200780c */ /* 0x040fe20001f24270 */
[----:B------:R-:W-:Y:S01]  /*9e10*/  @P2 STG.E.U16 desc[UR50][R6.64+0x1b2], R135 ;  /* 0x0001b28706002986 */ /* 0x000fe2000c101532 */
[----:B------:R-:W-:Y:S02]  /*9e20*/  ISETP.GT.AND P0, PT, R2, 0x8, P0 ;  /* 0x000000080200780c */ /* 0x000fe40000704270 */
[----:B------:R-:W-:Y:S01]  /*9e30*/  F2FP.F16.F32.PACK_AB R138, RZ, R138 ;  /* 0x0000008aff8a723e */ /* 0x000fe200000000ff */
[----:B------:R-:W-:Y:S01]  /*9e40*/  @P4 STG.E.U16 desc[UR50][R4.64+0x1c0], R136 ;  /* 0x0001c08804004986 */ /* 0x000fe2000c101532 */
[----:B------:R-:W-:-:S02]  /*9e50*/  ISETP.GT.AND P4, PT, R0, 0xe8, PT ;  /* 0x000000e80000780c */ /* 0x000fc40003f84270 */
[----:B------:R-:W-:Y:S01]  /*9e60*/  F2FP.F16.F32.PACK_AB R139, RZ, R139 ;  /* 0x0000008bff8b723e */ /* 0x000fe200000000ff */
[----:B------:R-:W-:Y:S01]  /*9e70*/  @P5 STG.E.U16 desc[UR50][R4.64+0x1c2], R137 ;  /* 0x0001c28904005986 */ /* 0x000fe2000c101532 */
[----:B------:R-:W-:Y:S02]  /*9e80*/  ISETP.GT.AND P5, PT, R0, 0xe9, PT ;  /* 0x000000e90000780c */ /* 0x000fe40003fa4270 */
[C---:B------:R-:W-:Y:S01]  /*9e90*/  ISETP.GT.AND P2, PT, R2.reuse, RZ, P4 ;  /* 0x000000ff0200720c */ /* 0x040fe20002744270 */
[----:B------:R-:W-:Y:S01]  /*9ea0*/  @P1 STG.E.U16 desc[UR50][R6.64+0x1c0], R138 ;  /* 0x0001c08a06001986 */ /* 0x000fe2000c101532 */
[C---:B------:R-:W-:Y:S02]  /*9eb0*/  ISETP.GT.AND P6, PT, R2.reuse, RZ, P5 ;  /* 0x000000ff0200720c */ /* 0x040fe40002fc4270 */
[----:B------:R-:W-:Y:S01]  /*9ec0*/  ISETP.GT.AND P4, PT, R2, 0x8, P4 ;  /* 0x000000080200780c */ /* 0x000fe20002784270 */
[----:B------:R-:W-:Y:S01]  /*9ed0*/  @P0 STG.E.U16 desc[UR50][R6.64+0x1c2], R139 ;  /* 0x0001c28b06000986 */ /* 0x000fe2000c101532 */
[----:B------:R-:W-:-:S02]  /*9ee0*/  F2FP.F16.F32.PACK_AB R140, RZ, R140 ;  /* 0x0000008cff8c723e */ /* 0x000fc400000000ff */
[----:B------:R-:W-:Y:S02]  /*9ef0*/  F2FP.F16.F32.PACK_AB R141, RZ, R141 ;  /* 0x0000008dff8d723e */ /* 0x000fe400000000ff */
[C---:B------:R-:W-:Y:S02]  /*9f00*/  ISETP.GT.AND P3, PT, R0.reuse, 0xf0, PT ;  /* 0x000000f00000780c */ /* 0x040fe40003f64270 */
[----:B------:R-:W-:Y:S01]  /*9f10*/  F2FP.F16.F32.PACK_AB R142, RZ, R142 ;  /* 0x0000008eff8e723e */ /* 0x000fe200000000ff */
[----:B------:R-:W-:Y:S01]  /*9f20*/  @P2 STG.E.U16 desc[UR50][R4.64+0x1d0], R140 ;  /* 0x0001d08c04002986 */ /* 0x000fe2000c101532 */
[----:B------:R-:W-:Y:S02]  /*9f30*/  ISETP.GT.AND P2, PT, R0, 0xf1, PT ;  /* 0x000000f10000780c */ /* 0x000fe40003f44270 */
[----:B------:R-:W-:Y:S01]  /*9f40*/  F2FP.F16.F32.PACK_AB R143, RZ, R143 ;  /* 0x0000008fff8f723e */ /* 0x000fe200000000ff */
[----:B------:R-:W-:Y:S01]  /*9f50*/  @P6 STG.E.U16 desc[UR50][R4.64+0x1d2], R141 ;  /* 0x0001d28d04006986 */ /* 0x000fe2000c101532 */
[----:B------:R-:W-:-:S02]  /*9f60*/  ISETP.GT.AND P6, PT, R2, 0x8, P5 ;  /* 0x000000080200780c */ /* 0x000fc40002fc4270 */
[C---:B------:R-:W-:Y:S01]  /*9f70*/  ISETP.GT.AND P5, PT, R2.reuse, RZ, P3 ;  /* 0x000000ff0200720c */ /* 0x040fe20001fa4270 */
[----:B------:R-:W-:Y:S01]  /*9f80*/  @P4 STG.E.U16 desc[UR50][R6.64+0x1d0], R142 ;  /* 0x0001d08e06004986 */ /* 0x000fe2000c101532 */
[C---:B------:R-:W-:Y:S02]  /*9f90*/  ISETP.GT.AND P4, PT, R2.reuse, RZ, P2 ;  /* 0x000000ff0200720c */ /* 0x040fe40001784270 */
[----:B------:R-:W-:Y:S02]  /*9fa0*/  F2FP.F16.F32.PACK_AB R144, RZ, R144 ;  /* 0x00000090ff90723e */ /* 0x000fe400000000ff */
[----:B------:R-:W-:Y:S02]  /*9fb0*/  ISETP.GT.AND P3, PT, R2, 0x8, P3 ;  /* 0x000000080200780c */ /* 0x000fe40001f64270 */
[C---:B------:R-:W-:Y:S02]  /*9fc0*/  ISETP.GT.AND P0, PT, R0.reuse, 0xf9, PT ;  /* 0x000000f90000780c */ /* 0x040fe40003f04270 */
[----:B------:R-:W-:Y:S01]  /*9fd0*/  ISETP.GT.AND P1, PT, R0, 0xf8, PT ;  /* 0x000000f80000780c */ /* 0x000fe20003f24270 */
[----:B------:R-:W-:Y:S01]  /*9fe0*/  @P6 STG.E.U16 desc[UR50][R6.64+0x1d2], R143 ;  /* 0x0001d28f06006986 */ /* 0x000fe2000c101532 */
[----:B------:R-:W-:-:S02]  /*9ff0*/  ISETP.GT.AND P2, PT, R2, 0x8, P2 ;  /* 0x000000080200780c */ /* 0x000fc40001744270 */
[C---:B------:R-:W-:Y:S01]  /*a000*/  ISETP.GT.AND P6, PT, R2.reuse, RZ, P1 ;  /* 0x000000ff0200720c */ /* 0x040fe20000fc4270 */
[----:B------:R-:W-:Y:S01]  /*a010*/  @P5 STG.E.U16 desc[UR50][R4.64+0x1e0], R144 ;  /* 0x0001e09004005986 */ /* 0x000fe2000c101532 */
[C---:B------:R-:W-:Y:S01]  /*a020*/  ISETP.GT.AND P5, PT, R2.reuse, RZ, P0 ;  /* 0x000000ff0200720c */ /* 0x040fe200007a4270 */
[----:B------:R-:W-:Y:S01]  /*a030*/  @P4 IMAD.MOV.U32 R3, RZ, RZ, R5 ;  /* 0x000000ffff034224 */ /* 0x000fe200078e0005 */
[C---:B------:R-:W-:Y:S02]  /*a040*/  ISETP.GT.AND P1, PT, R2.reuse, 0x8, P1 ;  /* 0x000000080200780c */ /* 0x040fe40000f24270 */
[----:B------:R-:W-:Y:S01]  /*a050*/  ISETP.GT.AND P0, PT, R2, 0x8, P0 ;  /* 0x000000080200780c */ /* 0x000fe20000704270 */
[----:B------:R-:W-:Y:S01]  /*a060*/  @P4 IMAD.MOV.U32 R2, RZ, RZ, R4 ;  /* 0x000000ffff024224 */ /* 0x000fe200078e0004 */
[----:B------:R-:W-:Y:S02]  /*a070*/  F2FP.F16.F32.PACK_AB R145, RZ, R145 ;  /* 0x00000091ff91723e */ /* 0x000fe400000000ff */
[----:B------:R-:W-:-:S02]  /*a080*/  F2FP.F16.F32.PACK_AB R146, RZ, R146 ;  /* 0x00000092ff92723e */ /* 0x000fc400000000ff */
[----:B------:R-:W-:Y:S01]  /*a090*/  F2FP.F16.F32.PACK_AB R147, RZ, R147 ;  /* 0x00000093ff93723e */ /* 0x000fe200000000ff */
[----:B------:R0:W-:Y:S01]  /*a0a0*/  @P4 STG.E.U16 desc[UR50][R2.64+0x1e2], R145 ;  /* 0x0001e29102004986 */ /* 0x0001e2000c101532 */
[----:B------:R-:W-:Y:S02]  /*a0b0*/  F2FP.F16.F32.PACK_AB R148, RZ, R148 ;  /* 0x00000094ff94723e */ /* 0x000fe400000000ff */
[----:B------:R-:W-:Y:S02]  /*a0c0*/  F2FP.F16.F32.PACK_AB R149, RZ, R149 ;  /* 0x00000095ff95723e */ /* 0x000fe400000000ff */
[----:B------:R-:W-:Y:S02]  /*a0d0*/  F2FP.F16.F32.PACK_AB R150, RZ, R150 ;  /* 0x00000096ff96723e */ /* 0x000fe400000000ff */
[----:B------:R-:W-:Y:S01]  /*a0e0*/  F2FP.F16.F32.PACK_AB R151, RZ, R151 ;  /* 0x00000097ff97723e */ /* 0x000fe200000000ff */
[----:B0-----:R-:W-:Y:S02]  /*a0f0*/  @P3 IMAD.MOV.U32 R2, RZ, RZ, R6 ;  /* 0x000000ffff023224 */ /* 0x001fe400078e0006 */
[----:B------:R-:W-:-:S05]  /*a100*/  @P3 IMAD.MOV.U32 R3, RZ, RZ, R7 ;  /* 0x000000ffff033224 */ /* 0x000fca00078e0007 */
[----:B------:R0:W-:Y:S02]  /*a110*/  @P3 STG.E.U16 desc[UR50][R2.64+0x1e0], R146 ;  /* 0x0001e09202003986 */ /* 0x0001e4000c101532 */
[----:B0-----:R-:W-:Y:S02]  /*a120*/  @P2 IMAD.MOV.U32 R2, RZ, RZ, R6 ;  /* 0x000000ffff022224 */ /* 0x001fe400078e0006 */
[----:B------:R-:W-:-:S05]  /*a130*/  @P2 IMAD.MOV.U32 R3, RZ, RZ, R7 ;  /* 0x000000ffff032224 */ /* 0x000fca00078e0007 */
[----:B------:R0:W-:Y:S02]  /*a140*/  @P2 STG.E.U16 desc[UR50][R2.64+0x1e2], R147 ;  /* 0x0001e29302002986 */ /* 0x0001e4000c101532 */
[----:B0-----:R-:W-:Y:S02]  /*a150*/  @P6 IMAD.MOV.U32 R2, RZ, RZ, R4 ;  /* 0x000000ffff026224 */ /* 0x001fe400078e0004 */
[----:B------:R-:W-:-:S05]  /*a160*/  @P6 IMAD.MOV.U32 R3, RZ, RZ, R5 ;  /* 0x000000ffff036224 */ /* 0x000fca00078e0005 */
[----:B------:R0:W-:Y:S04]  /*a170*/  @P6 STG.E.U16 desc[UR50][R2.64+0x1f0], R148 ;  /* 0x0001f09402006986 */ /* 0x0001e8000c101532 */
[----:B------:R1:W-:Y:S01]  /*a180*/  @P5 STG.E.U16 desc[UR50][R4.64+0x1f2], R149 ;  /* 0x0001f29504005986 */ /* 0x0003e2000c101532 */
[----:B0-----:R-:W-:Y:S02]  /*a190*/  @P1 IMAD.MOV.U32 R2, RZ, RZ, R6 ;  /* 0x000000ffff021224 */ /* 0x001fe400078e0006 */
[----:B------:R-:W-:-:S05]  /*a1a0*/  @P1 IMAD.MOV.U32 R3, RZ, RZ, R7 ;  /* 0x000000ffff031224 */ /* 0x000fca00078e0007 */
[----:B------:R1:W-:Y:S04]  /*a1b0*/  @P1 STG.E.U16 desc[UR50][R2.64+0x1f0], R150 ;  /* 0x0001f09602001986 */ /* 0x0003e8000c101532 */
[----:B------:R1:W-:Y:S02]  /*a1c0*/  @P0 STG.E.U16 desc[UR50][R6.64+0x1f2], R151 ;  /* 0x0001f29706000986 */ /* 0x0003e4000c101532 */
.L_x_285:
[----:B------:R-:W-:Y:S05]  /*a1d0*/  BSYNC B0 ;  /* 0x0000000000007941 */ /* 0x000fea0003800000 */
.L_x_31:
[----:B-1----:R-:W-:Y:S01]  /*a1e0*/  IMAD.U32 R2, RZ, RZ, UR38 ;  /* 0x00000026ff027e24 */ /* 0x002fe2000f8e00ff */
[----:B------:R-:W-:Y:S01]  /*a1f0*/  ULDC.64 UR4, c[0x0][0x650] ;  /* 0x0001940000047ab9 */ /* 0x000fe20000000a00 */
[----:B0-----:R-:W-:Y:S01]  /*a200*/  IMAD.U32 R0, RZ, RZ, UR41 ;  /* 0x00000029ff007e24 */ /* 0x001fe2000f8e00ff */
[----:B------:R0:W-:Y:S01]  /*a210*/  SYNCS.ARRIVE.TRANS64.A1T0 RZ, [R158+UR46], RZ ;  /* 0x000000ff9eff79a7 */ /* 0x0001e2000810002e */
[----:B------:R-:W-:Y:S01]  /*a220*/  IMAD.U32 R3, RZ, RZ, UR39 ;  /* 0x00000027ff037e24 */ /* 0x000fe2000f8e00ff */
[C---:B------:R-:W-:Y:S01]  /*a230*/  LEA R16, P0, R2.reuse, R16, 0x1 ;  /* 0x0000001002107211 */ /* 0x040fe200078008ff */
[----:B-----5:R-:W-:Y:S02]  /*a240*/  IMAD.MOV.U32 R18, RZ, RZ, -0x1 ;  /* 0xffffffffff127424 */ /* 0x020fe400078e00ff */
[----:B------:R-:W-:Y:S01]  /*a250*/  IMAD.MOV.U32 R19, RZ, RZ, -0x1 ;  /* 0xffffffffff137424 */ /* 0x000fe200078e00ff */
[----:B------:R-:W-:Y:S01]  /*a260*/  LEA.HI.X R17, R2, R17, R0, 0x1, P0 ;  /* 0x0000001102117211 */ /* 0x000fe200000f0c00 */
[----:B------:R-:W-:Y:S01]  /*a270*/  IMAD.MOV.U32 R2, RZ, RZ, -0x1 ;  /* 0xffffffffff027424 */ /* 0x000fe200078e00ff */
[----:B------:R-:W-:-:S02]  /*a280*/  ISETP.GE.U32.AND P0, PT, R16, UR4, PT ;  /* 0x0000000410007c0c */ /* 0x000fc4000bf06070 */
[----:B------:R-:W-:Y:S02]  /*a290*/  PRMT R0, RZ, 0x7610, R0 ;  /* 0x00007610ff007816 */ /* 0x000fe40000000000 */
[----:B------:R-:W-:-:S13]  /*a2a0*/  ISETP.GE.U32.AND.EX P0, PT, R17, UR5, PT, P0 ;  /* 0x0000000511007c0c */ /* 0x000fda000bf06100 */
[----:B0-----:R-:W-:Y:S05]  /*a2b0*/  @P0 BRA `(.L_x_286) ;  /* 0x00000004008c0947 */ /* 0x001fea0003800000 */
[----:B------:R-:W0:Y:S01]  /*a2c0*/  S2UR UR7, SR_CTAID.X ;  /* 0x00000000000779c3 */ /* 0x000e220000002500 */
[----:B------:R-:W-:Y:S01]  /*a2d0*/  ULDC.64 UR4, c[0x0][0x628] ;  /* 0x00018a0000047ab9 */ /* 0x000fe20000000a00 */
[----:B------:R-:W-:Y:S01]  /*a2e0*/  ULDC UR6, c[0x0][0x150] ;  /* 0x0000540000067ab9 */ /* 0x000fe20000000800 */
[----:B------:R-:W-:Y:S01]  /*a2f0*/  ISETP.NE.U32.AND P0, PT, RZ, UR4, PT ;  /* 0x00000004ff007c0c */ /* 0x000fe2000bf05070 */
[----:B------:R-:W-:Y:S01]  /*a300*/  ULDC UR15, c[0x0][0x630] ;  /* 0x00018c00000f7ab9 */ /* 0x000fe20000000800 */
[C---:B------:R-:W-:Y:S01]  /*a310*/  R2UR UR16, R16.reuse ;  /* 0x00000000101072ca */ /* 0x040fe200000e0000 */
[----:B------:R-:W-:Y:S01]  /*a320*/  ULDC UR18, c[0x0][0x154] ;  /* 0x0000550000127ab9 */ /* 0x000fe20000000800 */
[----:B------:R-:W-:Y:S01]  /*a330*/  ISETP.NE.AND.EX P0, PT, RZ, UR5, PT, P0 ;  /* 0x00000005ff007c0c */ /* 0x000fe2000bf05300 */
[----:B------:R-:W1:Y:S01]  /*a340*/  S2UR UR19, SR_CTAID.Y ;  /* 0x00000000001379c3 */ /* 0x000e620000002600 */
[----:B------:R-:W-:Y:S02]  /*a350*/  R2UR UR17, R17 ;  /* 0x00000000111172ca */ /* 0x000fe400000e0000 */
[----:B------:R-:W-:-:S02]  /*a360*/  R2UR UR12, R16 ;  /* 0x00000000100c72ca */ /* 0x000fc400000e0000 */
[----:B------:R-:W-:Y:S02]  /*a370*/  R2UR UR13, R17 ;  /* 0x00000000110d72ca */ /* 0x000fe400000e0000 */
[----:B0-----:R-:W-:-:S05]  /*a380*/  I2FP.F32.U32 R0, UR7 ;  /* 0x0000000700007c45 */ /* 0x001fca0008201000 */
[----:B------:R-:W-:-:S04]  /*a390*/  FMUL R0, R0, UR6 ;  /* 0x0000000600007c20 */ /* 0x000fc80008400000 */
[----:B------:R0:W0:Y:S01]  /*a3a0*/  F2I.U32.TRUNC.NTZ R2, R0 ;  /* 0x0000000000027305 */ /* 0x000022000020f000 */
[----:B-1----:R-:W-:Y:S05]  /*a3b0*/  @!P0 BRA `(.L_x_287) ;  /* 0x0000000000308947 */ /* 0x002fea0003800000 */
        /* <DEDUP_REMOVED lines=12> */
.L_x_287:
[----:B------:R-:W-:Y:S01]  /*a480*/  USHF.R.U64 UR6, UR12, UR15, UR13 ;  /* 0x0000000f0c067299 */ /* 0x000fe2000800120d */
[----:B0-----:R-:W-:Y:S01]  /*a490*/  I2FP.F32.U32 R0, UR19 ;  /* 0x0000001300007c45 */ /* 0x001fe20008201000 */
[----:B------:R-:W-:Y:S01]  /*a4a0*/  USHF.R.U32.HI UR4, URZ, UR15, UR13 ;  /* 0x0000000f3f047299 */ /* 0x000fe2000801160d */
[----:B------:R-:W-:Y:S01]  /*a4b0*/  R2UR UR14, R2 ;  /* 0x00000000020e72ca */ /* 0x000fe200000e0000 */
[----:B------:R-:W-:Y:S02]  /*a4c0*/  UIADD3 UR9, UP0, URZ, -UR6, URZ ;  /* 0x800000063f097290 */ /* 0x000fe4000ff1e03f */
[----:B------:R-:W-:Y:S01]  /*a4d0*/  FMUL R0, R0, UR18 ;  /* 0x0000001200007c20 */ /* 0x000fe20008400000 */
[----:B------:R-:W-:Y:S01]  /*a4e0*/  ULDC.64 UR12, c[0x0][0x620] ;  /* 0x00018800000c7ab9 */ /* 0x000fe20000000a00 */
[----:B------:R-:W-:Y:S01]  /*a4f0*/  UIADD3.X UR4, URZ, ~UR4, URZ, UP0, !UPT ;  /* 0x800000043f047290 */ /* 0x000fe200087fe43f */
[----:B------:R-:W-:Y:S01]  /*a500*/  UMOV UR10, UR16 ;  /* 0x00000010000a7c82 */ /* 0x000fe20008000000 */
[----:B------:R-:W-:-:S02]  /*a510*/  UMOV UR11, UR17 ;  /* 0x00000011000b7c82 */ /* 0x000fc40008000000 */
[----:B------:R-:W0:Y:S01]  /*a520*/  F2I.U32.TRUNC.NTZ R0, R0 ;  /* 0x0000000000007305 */ /* 0x000e22000020f000 */
[----:B------:R-:W-:Y:S02]  /*a530*/  UIMAD UR4, UR4, UR12, URZ ;  /* 0x0000000c040472a4 */ /* 0x000fe4000f8e023f */
        /* <DEDUP_REMOVED lines=9> */
[----:B------:R-:W-:Y:S01]  /*a5d0*/  USHF.R.U64 UR12, UR10, UR13, UR11 ;  /* 0x0000000d0a0c7299 */ /* 0x000fe2000800120b */
[----:B0-----:R-:W-:Y:S01]  /*a5e0*/  R2UR UR16, R0 ;  /* 0x00000000001072ca */ /* 0x001fe200000e0000 */
[----:B------:R-:W-:Y:S01]  /*a5f0*/  USHF.R.U32.HI UR10, URZ, UR13, UR11 ;  /* 0x0000000d3f0a7299 */ /* 0x000fe2000801160b */
[----:B------:R-:W-:Y:S01]  /*a600*/  ISETP.NE.AND.EX P0, PT, RZ, UR5, PT, P0 ;  /* 0x00000005ff007c0c */ /* 0x000fe2000bf05300 */
[----:B------:R-:W-:Y:S01]  /*a610*/  ULDC UR17, c[0x0][0x608] ;  /* 0x0001820000117ab9 */ /* 0x000fe20000000800 */
[----:B------:R-:W-:-:S02]  /*a620*/  ULOP3.LUT UR23, URZ, UR18, URZ, 0x33, !UPT ;  /* 0x000000123f177292 */ /* 0x000fc4000f8e333f */
[----:B------:R-:W-:Y:S02]  /*a630*/  USHF.R.U64 UR18, UR12, UR17, UR10 ;  /* 0x000000110c127299 */ /* 0x000fe4000800120a */
[----:B------:R-:W-:Y:S01]  /*a640*/  USHF.R.U32.HI UR10, URZ, UR17, UR10 ;  /* 0x000000113f0a7299 */ /* 0x000fe2000801160a */
[----:B------:R-:W-:Y:S01]  /*a650*/  UMOV UR20, 0x1 ;  /* 0x0000000100147882 */ /* 0x000fe20000000000 */
[----:B------:R-:W-:Y:S02]  /*a660*/  UIADD3 UR14, -UR14, URZ, URZ ;  /* 0x0000003f0e0e7290 */ /* 0x000fe4000fffe13f */
[----:B------:R-:W-:Y:S02]  /*a670*/  USHF.L.U32 UR13, UR20, UR22, URZ ;  /* 0x00000016140d7299 */ /* 0x000fe4000800063f */
[----:B------:R-:W-:Y:S01]  /*a680*/  USHF.R.U64 UR20, UR18, UR22, UR10 ;  /* 0x0000001612147299 */ /* 0x000fe2000800120a */
[----:B------:R-:W-:Y:S01]  /*a690*/  ULDC UR15, c[0x0][0x144] ;  /* 0x00005100000f7ab9 */ /* 0x000fe20000000800 */
[----:B------:R-:W-:Y:S01]  /*a6a0*/  ULDC UR8, c[0x0][0x600] ;  /* 0x0001800000087ab9 */ /* 0x000fe20000000800 */
[----:B------:R-:W-:-:S02]  /*a6b0*/  UIADD3 UR21, -UR16, URZ, URZ ;  /* 0x0000003f10157290 */ /* 0x000fc4000fffe13f */
[----:B------:R-:W-:Y:S02]  /*a6c0*/  USHF.R.U32.HI UR17, URZ, UR22, UR10 ;  /* 0x000000163f117299 */ /* 0x000fe4000801160a */
[----:B------:R-:W-:Y:S02]  /*a6d0*/  UIADD3 UR9, UR8, -0x1, URZ ;  /* 0xffffffff08097890 */ /* 0x000fe4000fffe03f */
        /* <DEDUP_REMOVED lines=16> */
.L_x_288:
[----:B------:R-:W-:Y:S01]  /*a7e0*/  UISETP.NE.AND UP0, UPT, UR40, URZ, UPT ;  /* 0x0000003f2800728c */ /* 0x000fe2000bf05270 */
[----:B------:R-:W-:Y:S01]  /*a7f0*/  IMAD.MOV.U32 R0, RZ, RZ, 0x1 ;  /* 0x00000001ff007424 */ /* 0x000fe200078e00ff */
[----:B------:R-:W-:Y:S01]  /*a800*/  USHF.R.U64 UR4, UR16, UR24, UR17 ;  /* 0x0000001810047299 */ /* 0x000fe20008001211 */
[----:B------:R-:W-:Y:S01]  /*a810*/  IMAD.U32 R19, RZ, RZ, UR6 ;  /* 0x00000006ff137e24 */ /* 0x000fe2000f8e00ff */
[----:B------:R-:W-:Y:S02]  /*a820*/  ULOP3.LUT UR18, UR18, UR23, URZ, 0xc0, !UPT ;  /* 0x0000001712127292 */ /* 0x000fe4000f8ec03f */
[----:B------:R-:W-:Y:S02]  /*a830*/  UIADD3 UR5, -UR4, URZ, URZ ;  /* 0x0000003f04057290 */ /* 0x000fe4000fffe13f */
[----:B------:R-:W-:Y:S02]  /*a840*/  ULOP3.LUT UR9, UR12, UR9, URZ, 0xc0, !UPT ;  /* 0x000000090c097292 */ /* 0x000fe4000f8ec03f */
[----:B------:R-:W-:-:S02]  /*a850*/  UIMAD UR4, UR13, UR4, UR18 ;  /* 0x000000040d0472a4 */ /* 0x000fc4000f8e0212 */
[----:B------:R-:W-:Y:S02]  /*a860*/  @UP0 UIMAD UR22, UR26, UR21, UR19 ;  /* 0x000000151a1602a4 */ /* 0x000fe4000f8e0213 */
[----:B------:R-:W-:Y:S01]  /*a870*/  UIMAD UR5, UR5, UR25, UR20 ;  /* 0x00000019050572a4 */ /* 0x000fe2000f8e0214 */
[----:B------:R-:W-:Y:S02]  /*a880*/  ULDC UR7, c[0x0][0x610] ;  /* 0x0001840000077ab9 */ /* 0x000fe40000000800 */
[----:B------:R-:W-:Y:S02]  /*a890*/  UIMAD UR4, UR4, UR7, UR22 ;  /* 0x00000007040472a4 */ /* 0x000fe4000f8e0216 */
[----:B------:R-:W-:-:S04]  /*a8a0*/  UIMAD UR5, UR5, UR8, UR9 ;  /* 0x00000008050572a4 */ /* 0x000fc8000f8e0209 */
[----:B------:R-:W-:Y:S02]  /*a8b0*/  USEL UR7, UR5, UR4, !UP0 ;  /* 0x0000000405077287 */ /* 0x000fe4000c000000 */
[----:B------:R-:W-:-:S04]  /*a8c0*/  USEL UR4, UR4, UR5, !UP0 ;  /* 0x0000000504047287 */ /* 0x000fc8000c000000 */
[----:B------:R-:W-:Y:S02]  /*a8d0*/  IMAD.U32 R2, RZ, RZ, UR7 ;  /* 0x00000007ff027e24 */ /* 0x000fe4000f8e00ff */
[----:B------:R-:W-:-:S07]  /*a8e0*/  IMAD.U32 R18, RZ, RZ, UR4 ;  /* 0x00000004ff127e24 */ /* 0x000fce000f8e00ff */
.L_x_286:
[----:B------:R-:W-:Y:S02]  /*a8f0*/  LOP3.LUT P0, RZ, R0, 0xff, RZ, 0xc0, !PT ;  /* 0x000000ff00ff7812 */ /* 0x000fe4000780c0ff */
[----:B------:R-:W-:-:S11]  /*a900*/  LOP3.LUT R166, R166, 0x1, RZ, 0x3c, !PT ;  /* 0x00000001a6a67812 */ /* 0x000fd600078e3cff */
[----:B------:R-:W-:Y:S05]  /*a910*/  @P0 BRA `(.L_x_289) ;  /* 0xffffff6800f80947 */ /* 0x000fea000383ffff */
[----:B------:R-:W-:Y:S05]  /*a920*/  EXIT ;  /* 0x000000000000794d */ /* 0x000fea0003800000 */
.L_x_12:
[----:B------:R-:W-:-:S08]  /*a930*/  ISETP.NE.AND P0, PT, RZ, UR8, PT ;  /* 0x00000008ff007c0c */ /* 0x000fd0000bf05270 */
[----:B-----5:R-:W0:-:S00]  /*a940*/  USETMAXREG.DEALLOC.CTAPOOL 0x28 ;  /* 0x00000028000079c8 */ /* 0x020e0000080e0500 */
[----:B------:R-:W-:Y:S05]  /*a950*/  @P0 EXIT ;  /* 0x000000000000094d */ /* 0x000fea0003800000 */
[----:B0-----:R-:W-:Y:S01]  /*a960*/  LOP3.LUT P0, RZ, R5, 0xff, RZ, 0xc0, !PT ;  /* 0x000000ff05ff7812 */ /* 0x001fe2000780c0ff */
[----:B------:R-:W-:Y:S02]  /*a970*/  IMAD.MOV.U32 R8, RZ, RZ, 0x1 ;  /* 0x00000001ff087424 */ /* 0x000fe400078e00ff */
[----:B------:R-:W-:-:S10]  /*a980*/  IMAD.MOV.U32 R0, RZ, RZ, RZ ;  /* 0x000000ffff007224 */ /* 0x000fd400078e00ff */
[----:B------:R-:W-:Y:S05]  /*a990*/  @!P0 BRA `(.L_x_290) ;  /* 0x0000000c00448947 */ /* 0x000fea0003800000 */
[----:B------:R-:W-:Y:S01]  /*a9a0*/  LOP3.LUT P0, RZ, R4, 0x1f, RZ, 0xc0, !PT ;  /* 0x0000001f04ff7812 */ /* 0x000fe2000780c0ff */
[----:B------:R-:W-:Y:S01]  /*a9b0*/  ULDC UR5, c[0x0][0x658] ;  /* 0x0001960000057ab9 */ /* 0x000fe20000000800 */
[----:B------:R-:W-:Y:S01]  /*a9c0*/  UMOV UR6, 0xffffffff ;  /* 0xffffffff00067882 */ /* 0x000fe20000000000 */
[----:B------:R-:W-:Y:S01]  /*a9d0*/  BSSY B0, `(.L_x_290) ;  /* 0x00000cd000007945 */ /* 0x000fe20003800000 */
[----:B------:R-:W-:Y:S01]  /*a9e0*/  USHF.L.U32 UR6, UR6, UR5, URZ ;  /* 0x0000000506067299 */ /* 0x000fe2000800063f */
[C---:B------:R-:W-:Y:S01]  /*a9f0*/  ISETP.NE.AND P3, PT, R3.reuse, RZ, PT ;  /* 0x000000ff0300720c */ /* 0x040fe20003f65270 */
[----:B------:R-:W-:Y:S01]  /*aa00*/  IMAD.MOV.U32 R9, RZ, RZ, 0x1 ;  /* 0x00000001ff097424 */ /* 0x000fe200078e00ff */
[----:B------:R-:W-:Y:S01]  /*aa10*/  ISETP.NE.OR P0, PT, R3, RZ, !P0 ;  /* 0x000000ff0300720c */ /* 0x000fe20004705670 */
[----:B------:R-:W-:Y:S01]  /*aa20*/  IMAD.MOV.U32 R8, RZ, RZ, 0x1 ;  /* 0x00000001ff087424 */ /* 0x000fe200078e00ff */
[----:B------:R-:W-:Y:S01]  /*aa30*/  ULDC UR4, c[0x0][0x600] ;  /* 0x0001800000047ab9 */ /* 0x000fe20000000800 */
[----:B------:R-:W-:Y:S01]  /*aa40*/  IMAD.MOV.U32 R0, RZ, RZ, RZ ;  /* 0x000000ffff007224 */ /* 0x000fe200078e00ff */
[----:B------:R-:W-:Y:S01]  /*aa50*/  UMOV UR7, 0x1 ;  /* 0x0000000100077882 */ /* 0x000fe20000000000 */
[----:B------:R-:W-:-:S02]  /*aa60*/  UIADD3 UR21, UR37, 0x1, URZ ;  /* 0x0000000125157890 */ /* 0x000fc4000fffe03f */
[----:B------:R-:W-:Y:S02]  /*aa70*/  ULOP3.LUT UR13, UR42, 0x2, URZ, 0xfc, !UPT ;  /* 0x000000022a0d7892 */ /* 0x000fe4000f8efc3f */
[----:B------:R-:W-:Y:S02]  /*aa80*/  UIADD3 UR4, UR4, -0x1, URZ ;  /* 0xffffffff04047890 */ /* 0x000fe4000fffe03f */
[----:B------:R-:W-:Y:S02]  /*aa90*/  USHF.L.U32 UR5, UR7, UR5, URZ ;  /* 0x0000000507057299 */ /* 0x000fe4000800063f */
[----:B------:R-:W-:Y:S01]  /*aaa0*/  ULOP3.LUT UR6, URZ, UR6, URZ, 0x33, !UPT ;  /* 0x000000063f067292 */ /* 0x000fe2000f8e333f */
[----:B------:R-:W-:-:S11]  /*aab0*/  ULDC.64 UR30, c[0x0][0x198] ;  /* 0x00006600001e7ab9 */ /* 0x000fd60000000a00 */
.L_x_302:
[----:B------:R-:W-:-:S03]  /*aac0*/  UMOV UR7, 0xffffffff ;  /* 0xffffffff00077882 */ /* 0x000fc60000000000 */
[----:B------:R-:W-:Y:S05]  /*aad0*/  BRA.DIV UR7, `(.L_x_291) ;  /* 0x0000000e07c47947 */ /* 0x000fea000b800000 */
[----:B------:R-:W-:-:S13]  /*aae0*/  ELECT P6, URZ, PT ;  /* 0x00000000003f782f */ /* 0x000fda00038c0000 */
.L_x_313:
[----:B------:R-:W0:Y:S01]  /*aaf0*/  LDC R3, c[0x0][0x28c] ;  /* 0x0000a300ff037b82 */ /* 0x000e220000000800 */
[----:B------:R-:W-:Y:S01]  /*ab00*/  BSSY B1, `(.L_x_292) ;  /* 0x0000044000017945 */ /* 0x000fe20003800000 */
[----:B0-----:R-:W-:-:S13]  /*ab10*/  ISETP.LT.OR P6, PT, R3, 0x1, !P6 ;  /* 0x000000010300780c */ /* 0x001fda00077c1670 */
[----:B------:R-:W-:Y:S05]  /*ab20*/  @P6 BRA `(.L_x_293) ;  /* 0x0000000400046947 */ /* 0x000fea0003800000 */
[----:B------:R-:W-:Y:S02]  /*ab30*/  IMAD.SHL.U32 R6, R2, 0x100, RZ ;  /* 0x0000010002067824 */ /* 0x000fe400078e00ff */
[----:B------:R-:W-:Y:S02]  /*ab40*/  IMAD.SHL.U32 R18, R18, 0x40, RZ ;  /* 0x0000004012127824 */ /* 0x000fe400078e00ff */
[----:B------:R-:W-:Y:S02]  /*ab50*/  IMAD.MOV.U32 R11, RZ, RZ, RZ ;  /* 0x000000ffff0b7224 */ /* 0x000fe400078e00ff */
[----:B------:R-:W-:Y:S02]  /*ab60*/  IMAD.U32 R12, RZ, RZ, UR21 ;  /* 0x00000015ff0c7e24 */ /* 0x000fe4000f8e00ff */
[----:B------:R-:W-:Y:S02]  /*ab70*/  IMAD.MOV.U32 R2, RZ, RZ, R8 ;  /* 0x000000ffff027224 */ /* 0x000fe400078e0008 */
[----:B------:R-:W-:-:S07]  /*ab80*/  IMAD.MOV.U32 R3, RZ, RZ, R0 ;  /* 0x000000ffff037224 */ /* 0x000fce00078e0000 */
.L_x_297:
[----:B------:R-:W0:Y:S01]  /*ab90*/  S2R R5, SR_CgaCtaId ;  /* 0x0000000000057919 */ /* 0x000e220000008800 */
[----:B------:R-:W-:-:S04]  /*aba0*/  MOV R4, 0x400 ;  /* 0x0000040000047802 */ /* 0x000fc80000000f00 */
[----:B0-----:R-:W-:Y:S02]  /*abb0*/  LEA R10, R5, R4, 0x18 ;  /* 0x00000004050a7211 */ /* 0x001fe400078ec0ff */
[----:B------:R-:W-:Y:S01]  /*abc0*/  SHF.L.U32 R4, R2, 0x1f, RZ ;  /* 0x0000001f02047819 */ /* 0x000fe200000006ff */
[----:B------:R-:W0:Y:S02]  /*abd0*/  @!P3 LDC R5, c[0x0][0x500] ;  /* 0x00014000ff05bb82 */ /* 0x000e240000000800 */
[----:B------:R-:W-:-:S04]  /*abe0*/  IMAD R7, R3, 0x8, R10 ;  /* 0x0000000803077824 */ /* 0x000fc800078e020a */
[----:B------:R-:W1:Y:S02]  /*abf0*/  SYNCS.PHASECHK.TRANS64.TRYWAIT P1, [R7+URZ+0x10], R4 ;  /* 0x00001004070075a7 */ /* 0x000e64000802017f */
[----:B-1----:R-:W-:Y:S05]  /*ac00*/  @!P1 BRA `(.L_x_294) ;  /* 0x0000000c00989947 */ /* 0x002fea0003800000 */
.L_x_314:
[----:B------:R-:W-:Y:S01]  /*ac10*/  UPRMT UR7, UR13, 0x9910, URZ ;  /* 0x000099100d077896 */ /* 0x000fe2000800003f */
[----:B0-----:R0:W-:Y:S03]  /*ac20*/  @!P3 SYNCS.ARRIVE.TRANS64 RZ, [R7+URZ], R5 ;  /* 0x0000000507ffb9a7 */ /* 0x0011e6000800003f */
[----:B------:R-:W-:-:S06]  /*ac30*/  UISETP.NE.AND UP0, UPT, UR7, 0x2, UPT ;  /* 0x000000020700788c */ /* 0x000fcc000bf05270 */
[----:B------:R-:W-:-:S13]  /*ac40*/  PLOP3.LUT P1, PT, PT, PT, UP0, 0x80, 0x0 ;  /* 0x000000000000781c */ /* 0x000fda0003f2f008 */
[----:B0-----:R-:W-:Y:S05]  /*ac50*/  @P1 BRA `(.L_x_295) ;  /* 0x0000000000041947 */ /* 0x001fea0003800000 */
[----:B------:R-:W-:Y:S01]  /*ac60*/  BPT.TRAP 0x1 ;  /* 0x000000040000795c */ /* 0x000fe20000300000 */
.L_x_295:
[----:B------:R-:W-:Y:S05]  /*ac70*/  @P0 BRA `(.L_x_296) ;  /* 0x0000000000040947 */ /* 0x000fea0003800000 */
[----:B------:R-:W-:Y:S01]  /*ac80*/  BPT.TRAP 0x1 ;  /* 0x000000040000795c */ /* 0x000fe20000300000 */
.L_x_296:
[--C-:B-1----:R-:W-:Y:S01]  /*ac90*/  IMAD R4, R3, 0x4000, R10.reuse ;  /* 0x0000400003047824 */ /* 0x102fe200078e020a */
[----:B------:R-:W-:Y:S01]  /*aca0*/  R2UR UR34, R11 ;  /* 0x000000000b2272ca */ /* 0x000fe200000e0000 */
[----:B------:R-:W-:Y:S01]  /*acb0*/  IMAD R10, R3, 0x10000, R10 ;  /* 0x00010000030a7824 */ /* 0x000fe200078e020a */
[----:B------:R-:W-:Y:S01]  /*acc0*/  R2UR UR33, R7 ;  /* 0x00000000072172ca */ /* 0x000fe200000e0000 */
[----:B------:R-:W-:Y:S01]  /*acd0*/  VIADD R12, R12, 0xffffffff ;  /* 0xffffffff0c0c7836 */ /* 0x000fe20000000000 */
[----:B------:R-:W-:Y:S01]  /*ace0*/  R2UR UR24, R4 ;  /* 0x00000000041872ca */ /* 0x000fe200000e0000 */
[----:B------:R-:W-:Y:S01]  /*acf0*/  UIADD3 UR14, UP0, UR30, 0xf0, URZ ;  /* 0x000000f01e0e7890 */ /* 0x000fe2000ff1e03f */
[----:B------:R-:W-:Y:S01]  /*ad00*/  R2UR UR8, R10 ;  /* 0x000000000a0872ca */ /* 0x000fe200000e0000 */
[----:B------:R-:W-:Y:S01]  /*ad10*/  UIADD3 UR44, UP1, UR30, 0x1f0, URZ ;  /* 0x000001f01e2c7890 */ /* 0x000fe2000ff3e03f */
[----:B------:R-:W-:Y:S01]  /*ad20*/  R2UR UR36, R19 ;  /* 0x00000000132472ca */ /* 0x000fe200000e0000 */
[----:B------:R-:W-:Y:S01]  /*ad30*/  UIADD3.X UR15, URZ, UR31, URZ, UP0, !UPT ;  /* 0x0000001f3f0f7290 */ /* 0x000fe200087fe43f */
[----:B------:R-:W-:Y:S01]  /*ad40*/  R2UR UR35, R18 ;  /* 0x00000000122372ca */ /* 0x000fe200000e0000 */
[----:B------:R-:W-:Y:S01]  /*ad50*/  UIADD3.X UR45, URZ, UR31, URZ, UP1, !UPT ;  /* 0x0000001f3f2d7290 */ /* 0x000fe20008ffe43f */
[----:B------:R-:W-:Y:S01]  /*ad60*/  R2UR UR19, R6 ;  /* 0x00000000061372ca */ /* 0x000fe200000e0000 */
[----:B------:R-:W-:Y:S01]  /*ad70*/  UIADD3 UR26, UR34, 0x40, URZ ;  /* 0x00000040221a7890 */ /* 0x000fe2000fffe03f */
[----:B------:R-:W-:Y:S01]  /*ad80*/  ISETP.GT.AND P2, PT, R12, 0x1, PT ;  /* 0x000000010c00780c */ /* 0x000fe20003f44270 */
[----:B------:R-:W-:Y:S01]  /*ad90*/  VIADD R3, R3, 0x1 ;  /* 0x0000000103037836 */ /* 0x000fe20000000000 */
[----:B------:R-:W-:Y:S01]  /*ada0*/  UMOV UR22, 0x0 ;  /* 0x0000000000167882 */ /* 0x000fe20000000000 */
[----:B------:R-:W-:Y:S01]  /*adb0*/  UIADD3 UR32, UR24, 0x100, URZ ;  /* 0x0000010018207890 */ /* 0x000fe2000fffe03f */
[----:B------:R-:W-:Y:S01]  /*adc0*/  VIADD R11, R11, 0x80 ;  /* 0x000000800b0b7836 */ /* 0x000fe20000000000 */
[----:B------:R-:W-:Y:S01]  /*add0*/  UIADD3 UR24, UR24, 0x2100, URZ ;  /* 0x0000210018187890 */ /* 0x000fe2000fffe03f */
[----:B------:R-:W-:Y:S01]  /*ade0*/  ISETP.NE.AND P1, PT, R3, 0x2, PT ;  /* 0x000000020300780c */ /* 0x000fe20003f25270 */
[----:B------:R-:W-:-:S02]  /*adf0*/  UIADD3 UR16, UR8, 0x8100, URZ ;  /* 0x0000810008107890 */ /* 0x000fc4000fffe03f */
[----:B------:R-:W-:Y:S01]  /*ae00*/  UIADD3 UR8, UR8, 0x10100, URZ ;  /* 0x0001010008087890 */ /* 0x000fe2000fffe03f */
[----:B------:R-:W-:Y:S01]  /*ae10*/  SEL R5, RZ, 0x1, P1 ;  /* 0x00000001ff057807 */ /* 0x000fe20000800000 */
[----:B------:R-:W-:Y:S01]  /*ae20*/  UMOV UR23, 0x10000000 ;  /* 0x1000000000177882 */ /* 0x000fe20000000000 */
[----:B------:R-:W-:Y:S01]  /*ae30*/  UMOV UR25, UR33 ;  /* 0x0000002100197c82 */ /* 0x000fe20008000000 */
[----:B------:R-:W-:Y:S01]  /*ae40*/  UMOV UR28, UR36 ;  /* 0x00000024001c7c82 */ /* 0x000fe20008000000 */
[----:B------:R-:W-:Y:S01]  /*ae50*/  UMOV UR27, UR35 ;  /* 0x00000023001b7c82 */ /* 0x000fe20008000000 */
[----:B------:R-:W-:Y:S01]  /*ae60*/  UMOV UR17, UR33 ;  /* 0x0000002100117c82 */ /* 0x000fe20008000000 */
[----:B------:R-:W-:Y:S01]  /*ae70*/  UMOV UR18, UR34 ;  /* 0x0000002200127c82 */ /* 0x000fe20008000000 */
[----:B------:R-:W-:Y:S01]  /*ae80*/  UMOV UR20, UR36 ;  /* 0x0000002400147c82 */ /* 0x000fe20008000000 */
[----:B------:R0:W-:Y:S01]  /*ae90*/  UTMALDG.3D [UR32], [UR14], desc[UR22] ;  /* 0x000016200e0075b4 */ /* 0x0001e20008011000 */
[----:B------:R-:W-:Y:S01]  /*aea0*/  UMOV UR9, UR33 ;  /* 0x0000002100097c82 */ /* 0x000fe20008000000 */
[----:B------:R-:W-:Y:S01]  /*aeb0*/  UMOV UR11, UR19 ;  /* 0x00000013000b7c82 */ /* 0x000fe20008000000 */
[----:B------:R-:W-:Y:S01]  /*aec0*/  UMOV UR12, UR36 ;  /* 0x00000024000c7c82 */ /* 0x000fe20008000000 */
[----:B------:R-:W-:Y:S01]  /*aed0*/  UMOV UR10, UR26 ;  /* 0x0000001a000a7c82 */ /* 0x000fe20008000000 */
[----:B------:R-:W-:-:S02]  /*aee0*/  LOP3.LUT R2, R2, R5, RZ, 0x3c, !PT ;  /* 0x0000000502027212 */ /* 0x000fc400078e3cff */
[----:B------:R-:W-:Y:S01]  /*aef0*/  SEL R3, R3, RZ, P1 ;  /* 0x000000ff03037207 */ /* 0x000fe20000800000 */
[----:B------:R0:W-:Y:S01]  /*af00*/  UTMALDG.3D [UR24], [UR14], desc[UR22] ;  /* 0x000016180e0075b4 */ /* 0x0001e20008011000 */
[----:B------:R0:W-:Y:S01]  /*af10*/  UTMALDG.3D [UR16], [UR44], desc[UR22] ;  /* 0x000016102c0075b4 */ /* 0x0001e20008011000 */
[----:B------:R0:W-:Y:S02]  /*af20*/  UTMALDG.3D [UR8], [UR44], desc[UR22] ;  /* 0x000016082c0075b4 */ /* 0x0001e40008011000 */
[----:B0-----:R-:W-:Y:S05]  /*af30*/  @P2 BRA `(.L_x_297) ;  /* 0xfffffffc00142947 */ /* 0x001fea000383ffff */
.L_x_293:
[----:B------:R-:W-:Y:S05]  /*af40*/  BSYNC B1 ;  /* 0x0000000000017941 */ /* 0x000fea0003800000 */
.L_x_292:
[----:B------:R-:W-:Y:S01]  /*af50*/  LOP3.LUT P4, RZ, R9, 0xff, RZ, 0xc0, !PT ;  /* 0x000000ff09ff7812 */ /* 0x000fe2000788c0ff */
[----:B------:R-:W-:Y:S01]  /*af60*/  VIADD R0, R0, UR37 ;  /* 0x0000002500007c36 */ /* 0x000fe20008000000 */
[----:B------:R-:W-:Y:S01]  /*af70*/  ULDC.64 UR8, c[0x0][0x650] ;  /* 0x0001940000087ab9 */ /* 0x000fe20000000a00 */
[----:B------:R-:W-:Y:S01]  /*af80*/  BSSY B1, `(.L_x_298) ;  /* 0x000006f000017945 */ /* 0x000fe20003800000 */
[----:B------:R-:W-:Y:S01]  /*af90*/  IMAD.MOV.U32 R18, RZ, RZ, -0x1 ;  /* 0xffffffffff127424 */ /* 0x000fe200078e00ff */
[----:B------:R-:W-:Y:S01]  /*afa0*/  PRMT R9, RZ, 0x7610, R9 ;  /* 0x00007610ff097816 */ /* 0x000fe20000000009 */
[----:B------:R-:W-:Y:S01]  /*afb0*/  IMAD.MOV.U32 R19, RZ, RZ, -0x1 ;  /* 0xffffffffff137424 */ /* 0x000fe200078e00ff */
[C---:B------:R-:W-:Y:S02]  /*afc0*/  ISETP.GT.U32.AND P1, PT, R0.reuse, 0x1, PT ;  /* 0x000000010000780c */ /* 0x040fe40003f24070 */
[----:B------:R-:W-:Y:S02]  /*afd0*/  SHF.R.U32.HI R2, RZ, 0x1, R0 ;  /* 0x00000001ff027819 */ /* 0x000fe40000011600 */
[----:B------:R-:W-:-:S02]  /*afe0*/  LOP3.LUT R0, R0, 0x1, RZ, 0xc0, !PT ;  /* 0x0000000100007812 */ /* 0x000fc400078ec0ff */
[----:B------:R-:W0:Y:S01]  /*aff0*/  @P4 S2R R4, SR_CgaCtaId ;  /* 0x0000000000044919 */ /* 0x000e220000008800 */
[----:B------:R-:W-:Y:S02]  /*b000*/  @P4 MOV R3, 0x400 ;  /* 0x0000040000034802 */ /* 0x000fe40000000f00 */
[----:B------:R-:W-:-:S04]  /*b010*/  LOP3.LUT R2, R2, 0x1, RZ, 0xc0, !PT ;  /* 0x0000000102027812 */ /* 0x000fc800078ec0ff */
[----:B------:R-:W-:Y:S02]  /*b020*/  ISETP.NE.U32.AND P2, PT, R2, 0x1, PT ;  /* 0x000000010200780c */ /* 0x000fe40003f45070 */
[----:B0-----:R-:W-:Y:S01]  /*b030*/  @P4 LEA R3, R4, R3, 0x18 ;  /* 0x0000000304034211 */ /* 0x001fe200078ec0ff */
[----:B------:R-:W-:-:S03]  /*b040*/  IMAD.U32 R4, RZ, RZ, UR37 ;  /* 0x00000025ff047e24 */ /* 0x000fc6000f8e00ff */
[----:B------:R0:W-:Y:S01]  /*b050*/  @P4 SYNCS.ARRIVE.TRANS64.A1T0 RZ, [R3+URZ+0x58], RZ ;  /* 0x000058ff03ff49a7 */ /* 0x0001e2000810003f */
[----:B------:R-:W-:Y:S02]  /*b060*/  IADD3 R16, P4, R16, UR38, RZ ;  /* 0x0000002610107c10 */ /* 0x000fe4000ff9e0ff */
[----:B------:R-:W-:Y:S02]  /*b070*/  ISETP.LT.U32.AND P1, PT, R4, 0x2, P1 ;  /* 0x000000020400780c */ /* 0x000fe40000f21070 */
[----:B------:R-:W-:Y:S02]  /*b080*/  IADD3.X R17, R17, UR41, RZ, P4, !PT ;  /* 0x0000002911117c10 */ /* 0x000fe4000a7fe4ff */
[----:B------:R-:W-:Y:S02]  /*b090*/  ISETP.GE.U32.AND P4, PT, R16, UR8, PT ;  /* 0x0000000810007c0c */ /* 0x000fe4000bf86070 */
[----:B0-----:R-:W-:Y:S02]  /*b0a0*/  SEL R3, RZ, 0x1, !P1 ;  /* 0x00000001ff037807 */ /* 0x001fe40004800000 */
[----:B------:R-:W-:-:S02]  /*b0b0*/  ISETP.GE.U32.AND.EX P1, PT, R17, UR9, PT, P4 ;  /* 0x0000000911007c0c */ /* 0x000fc4000bf26140 */
[----:B------:R-:W-:-:S04]  /*b0c0*/  ISETP.GT.U32.AND P2, PT, R4, 0x1, !P2 ;  /* 0x000000010400780c */ /* 0x000fc80005744070 */
[----:B------:R-:W-:-:S04]  /*b0d0*/  SEL R2, RZ, 0x1, !P2 ;  /* 0x00000001ff027807 */ /* 0x000fc80005000000 */
[--C-:B------:R-:W-:Y:S01]  /*b0e0*/  LOP3.LUT R8, R2, R8, R3.reuse, 0x96, !PT ;  /* 0x0000000802087212 */ /* 0x100fe200078e9603 */
[----:B------:R-:W-:Y:S01]  /*b0f0*/  IMAD.MOV.U32 R2, RZ, RZ, -0x1 ;  /* 0xffffffffff027424 */ /* 0x000fe200078e00ff */
[----:B------:R-:W-:Y:S01]  /*b100*/  PRMT R3, RZ, 0x7610, R3 ;  /* 0x00007610ff037816 */ /* 0x000fe20000000003 */
[----:B------:R-:W-:Y:S06]  /*b110*/  @P1 BRA `(.L_x_299) ;  /* 0x0000000400541947 */ /* 0x000fec0003800000 */
[----:B------:R-:W0:Y:S01]  /*b120*/  S2UR UR7, SR_CTAID.X ;  /* 0x00000000000779c3 */ /* 0x000e220000002500 */
[----:B------:R-:W-:Y:S01]  /*b130*/  ULDC.64 UR8, c[0x0][0x628] ;  /* 0x00018a0000087ab9 */ /* 0x000fe20000000a00 */
[----:B------:R-:W-:Y:S01]  /*b140*/  ULDC UR10, c[0x0][0x150] ;  /* 0x00005400000a7ab9 */ /* 0x000fe20000000800 */
[----:B------:R-:W-:Y:S01]  /*b150*/  ISETP.NE.U32.AND P1, PT, RZ, UR8, PT ;  /* 0x00000008ff007c0c */ /* 0x000fe2000bf25070 */
[----:B------:R-:W-:Y:S01]  /*b160*/  ULDC UR11, c[0x0][0x630] ;  /* 0x00018c00000b7ab9 */ /* 0x000fe20000000800 */
[----:B------:R-:W-:Y:S01]  /*b170*/  ULDC UR14, c[0x0][0x154] ;  /* 0x00005500000e7ab9 */ /* 0x000fe20000000800 */
[----:B------:R-:W-:Y:S01]  /*b180*/  IMAD.MOV.U32 R2, RZ, RZ, R16 ;  /* 0x000000ffff027224 */ /* 0x000fe200078e0010 */
[----:B------:R-:W-:Y:S01]  /*b190*/  ISETP.NE.AND.EX P1, PT, RZ, UR9, PT, P1 ;  /* 0x00000009ff007c0c */ /* 0x000fe2000bf25310 */
[----:B------:R-:W1:Y:S01]  /*b1a0*/  S2UR UR12, SR_CTAID.Y ;  /* 0x00000000000c79c3 */ /* 0x000e620000002600 */
[----:B0-----:R-:W-:-:S05]  /*b1b0*/  I2FP.F32.U32 R3, UR7 ;  /* 0x0000000700037c45 */ /* 0x001fca0008201000 */
[----:B------:R-:W-:Y:S01]  /*b1c0*/  FMUL R10, R3, UR10 ;  /* 0x0000000a030a7c20 */ /* 0x000fe20008400000 */
[----:B------:R-:W-:-:S05]  /*b1d0*/  IMAD.MOV.U32 R3, RZ, RZ, R17 ;  /* 0x000000ffff037224 */ /* 0x000fca00078e0011 */
[----:B------:R-:W-:Y:S05]  /*b1e0*/  @!P1 BRA `(.L_x_300) ;  /* 0x0000000000289947 */ /* 0x000fea0003800000 */
[----:B------:R-:W-:Y:S02]  /*b1f0*/  ULDC UR10, c[0x0][0x634] ;  /* 0x00018d00000a7ab9 */ /* 0x000fe40000000800 */
[----:B------:R-:W-:-:S05]  /*b200*/  IADD3 R7, P1, R16, UR10, RZ ;  /* 0x0000000a10077c10 */ /* 0x000fca000ff3e0ff */
[----:B------:R-:W-:-:S04]  /*b210*/  IMAD.X R11, RZ, RZ, R17, P1 ;  /* 0x000000ffff0b7224 */ /* 0x000fc800008e0611 */
[----:B------:R-:W-:-:S04]  /*b220*/  IMAD.WIDE.U32 R4, R11, UR8, RZ ;  /* 0x000000080b047c25 */ /* 0x000fc8000f8e00ff */
[----:B------:R-:W-:-:S04]  /*b230*/  IMAD.WIDE.U32 R4, P1, R7, UR9, R4 ;  /* 0x0000000907047c25 */ /* 0x000fc8000f820004 */
[----:B------:R-:W-:-:S04]  /*b240*/  IMAD.WIDE.U32 R6, R7, UR8, RZ ;  /* 0x0000000807067c25 */ /* 0x000fc8000f8e00ff */
[----:B------:R-:W-:Y:S01]  /*b250*/  IMAD.X R3, RZ, RZ, RZ, P1 ;  /* 0x000000ffff037224 */ /* 0x000fe200008e06ff */
[----:B------:R-:W-:Y:S01]  /*b260*/  IADD3 RZ, P1, R7, R4, RZ ;  /* 0x0000000407ff7210 */ /* 0x000fe20007f3e0ff */
[----:B------:R-:W-:-:S04]  /*b270*/  IMAD.MOV.U32 R2, RZ, RZ, R5 ;  /* 0x000000ffff027224 */ /* 0x000fc800078e0005 */
[----:B------:R-:W-:-:S08]  /*b280*/  IMAD.WIDE.U32.X R2, R11, UR9, R2, P1 ;  /* 0x000000090b027c25 */ /* 0x000fd000088e0402 */
.L_x_300:
[--C-:B------:R-:W-:Y:S01]  /*b290*/  SHF.R.U64 R19, R2, UR11, R3.reuse ;  /* 0x0000000b02137c19 */ /* 0x100fe20008001203 */
[----:B------:R-:W0:Y:S01]  /*b2a0*/  F2I.U32.TRUNC.NTZ R10, R10 ;  /* 0x0000000a000a7305 */ /* 0x000e22000020f000 */
[----:B------:R-:W-:Y:S01]  /*b2b0*/  SHF.R.U32.HI R2, RZ, UR11, R3 ;  /* 0x0000000bff027c19 */ /* 0x000fe20008011603 */
[----:B------:R-:W-:Y:S01]  /*b2c0*/  ULDC.64 UR8, c[0x0][0x620] ;  /* 0x0001880000087ab9 */ /* 0x000fe20000000a00 */
[----:B------:R-:W-:Y:S01]  /*b2d0*/  IADD3 R5, P1, RZ, -R19, RZ ;  /* 0x80000013ff057210 */ /* 0x000fe20007f3e0ff */
[----:B------:R-:W2:Y:S01]  /*b2e0*/  LDC R15, c[0x0][0x610] ;  /* 0x00018400ff0f7b82 */ /* 0x000ea20000000800 */
[----:B-1----:R-:W-:Y:S01]  /*b2f0*/  I2FP.F32.U32 R4, UR12 ;  /* 0x0000000c00047c45 */ /* 0x002fe20008201000 */
[----:B------:R-:W-:Y:S01]  /*b300*/  ULDC UR11, c[0x0][0x658] ;  /* 0x00019600000b7ab9 */ /* 0x000fe20000000800 */
[----:B------:R-:W-:Y:S01]  /*b310*/  ULDC UR16, c[0x0][0x648] ;  /* 0x0001920000107ab9 */ /* 0x000fe20000000800 */
[----:B------:R-:W-:Y:S02]  /*b320*/  IMAD.X R2, RZ, RZ, ~R2, P1 ;  /* 0x000000ffff027224 */ /* 0x000fe400008e0e02 */
[----:B------:R-:W-:Y:S01]  /*b330*/  FMUL R6, R4, UR14 ;  /* 0x0000000e04067c20 */ /* 0x000fe20008400000 */
[----:B------:R-:W-:Y:S01]  /*b340*/  ULDC.64 UR14, c[0x0][0x640] ;  /* 0x00019000000e7ab9 */ /* 0x000fe20000000a00 */
[----:B------:R-:W-:Y:S01]  /*b350*/  IMAD R4, R2, UR8, RZ ;  /* 0x0000000802047c24 */ /* 0x000fe2000f8e02ff */
[----:B------:R-:W-:Y:S01]  /*b360*/  ISETP.NE.U32.AND P1, PT, RZ, UR14, PT ;  /* 0x0000000eff007c0c */ /* 0x000fe2000bf25070 */
[C---:B------:R-:W-:Y:S01]  /*b370*/  IMAD.WIDE.U32 R2, R5.reuse, UR8, R16 ;  /* 0x0000000805027c25 */ /* 0x040fe2000f8e0010 */
[----:B0-----:R-:W-:Y:S01]  /*b380*/  R2UR UR8, R10 ;  /* 0x000000000a0872ca */ /* 0x001fe200000e0000 */
[----:B------:R-:W0:Y:S01]  /*b390*/  F2I.U32.TRUNC.NTZ R6, R6 ;  /* 0x0000000600067305 */ /* 0x000e22000020f000 */
[----:B------:R-:W-:Y:S01]  /*b3a0*/  ISETP.NE.AND.EX P1, PT, RZ, UR15, PT, P1 ;  /* 0x0000000fff007c0c */ /* 0x000fe2000bf25310 */
[----:B------:R-:W-:Y:S01]  /*b3b0*/  IMAD R5, R5, UR9, R4 ;  /* 0x0000000905057c24 */ /* 0x000fe2000f8e0204 */
[----:B------:R-:W-:-:S03]  /*b3c0*/  ULDC UR9, c[0x0][0x618] ;  /* 0x0001860000097ab9 */ /* 0x000fc60000000800 */
[----:B------:R-:W-:-:S05]  /*b3d0*/  IMAD.IADD R3, R3, 0x1, R5 ;  /* 0x0000000103037824 */ /* 0x000fca00078e0205 */
[--C-:B------:R-:W-:Y:S02]  /*b3e0*/  SHF.R.U64 R10, R2, UR9, R3.reuse ;  /* 0x00000009020a7c19 */ /* 0x100fe40008001203 */
[----:B------:R-:W-:Y:S01]  /*b3f0*/  SHF.R.U32.HI R3, RZ, UR9, R3 ;  /* 0x00000009ff037c19 */ /* 0x000fe20008011603 */
[----:B------:R-:W-:Y:S01]  /*b400*/  ULDC UR9, c[0x0][0x608] ;  /* 0x0001820000097ab9 */ /* 0x000fe20000000800 */
[----:B0-----:R-:W-:Y:S02]  /*b410*/  R2UR UR10, R6 ;  /* 0x00000000060a72ca */ /* 0x001fe400000e0000 */
[--C-:B------:R-:W-:Y:S02]  /*b420*/  SHF.R.U64 R12, R10, UR9, R3.reuse ;  /* 0x000000090a0c7c19 */ /* 0x100fe40008001203 */
[----:B------:R-:W-:Y:S01]  /*b430*/  SHF.R.U32.HI R3, RZ, UR9, R3 ;  /* 0x00000009ff037c19 */ /* 0x000fe20008011603 */
[----:B------:R-:W-:-:S03]  /*b440*/  UIADD3 UR9, -UR8, URZ, URZ ;  /* 0x0000003f08097290 */ /* 0x000fc6000fffe13f */
[--C-:B------:R-:W-:Y:S01]  /*b450*/  SHF.R.U64 R13, R12, UR11, R3.reuse ;  /* 0x0000000b0c0d7c19 */ /* 0x100fe20008001203 */
[----:B------:R-:W-:Y:S01]  /*b460*/  ULDC UR8, c[0x0][0x144] ;  /* 0x0000510000087ab9 */ /* 0x000fe20000000800 */
[----:B------:R-:W-:-:S03]  /*b470*/  SHF.R.U32.HI R3, RZ, UR11, R3 ;  /* 0x0000000bff037c19 */ /* 0x000fc60008011603 */
[----:B------:R-:W-:Y:S01]  /*b480*/  IMAD.MOV.U32 R2, RZ, RZ, R13 ;  /* 0x000000ffff027224 */ /* 0x000fe200078e000d */
[----:B------:R-:W-:Y:S06]  /*b490*/  @!P1 BRA `(.L_x_301) ;  /* 0x0000000000289947 */ /* 0x000fec0003800000 */
        /* <DEDUP_REMOVED lines=10> */
.L_x_301:
[----:B------:R-:W-:Y:S01]  /*b540*/  UISETP.NE.AND UP0, UPT, UR40, URZ, UPT ;  /* 0x0000003f2800728c */ /* 0x000fe2000bf05270 */
[----:B------:R-:W-:Y:S01]  /*b550*/  SHF.R.U64 R3, R2, UR16, R3 ;  /* 0x0000001002037c19 */ /* 0x000fe20008001203 */
[----:B------:R-:W-:Y:S01]  /*b560*/  UIADD3 UR10, -UR10, URZ, URZ ;  /* 0x0000003f0a0a7290 */ /* 0x000fe2000fffe13f */
[----:B------:R-:W-:Y:S01]  /*b570*/  LOP3.LUT R2, R12, UR6, RZ, 0xc0, !PT ;  /* 0x000000060c027c12 */ /* 0x000fe2000f8ec0ff */
[----:B------:R-:W-:Y:S01]  /*b580*/  UIMAD UR7, UR8, UR9, UR7 ;  /* 0x00000009080772a4 */ /* 0x000fe2000f8e0207 */
[----:B------:R-:W-:Y:S01]  /*b590*/  LOP3.LUT R5, R10, UR4, RZ, 0xc0, !PT ;  /* 0x000000040a057c12 */ /* 0x000fe2000f8ec0ff */
[----:B------:R-:W-:Y:S01]  /*b5a0*/  IMAD.MOV R4, RZ, RZ, -R3 ;  /* 0x000000ffff047224 */ /* 0x000fe200078e0a03 */
[----:B------:R-:W-:Y:S01]  /*b5b0*/  ULDC UR8, c[0x0][0x148] ;  /* 0x0000520000087ab9 */ /* 0x000fe20000000800 */
[----:B------:R-:W-:Y:S01]  /*b5c0*/  IMAD R18, R3, UR5, R2 ;  /* 0x0000000503127c24 */ /* 0x000fe2000f8e0202 */
[----:B------:R-:W-:Y:S01]  /*b5d0*/  PLOP3.LUT P1, PT, PT, PT, UP0, 0x80, 0x0 ;  /* 0x000000000000781c */ /* 0x000fe20003f2f008 */
[----:B------:R-:W-:Y:S01]  /*b5e0*/  IMAD.MOV.U32 R3, RZ, RZ, 0x1 ;  /* 0x00000001ff037424 */ /* 0x000fe200078e00ff */
[----:B------:R-:W-:-:S03]  /*b5f0*/  @UP0 UIMAD UR7, UR8, UR10, UR12 ;  /* 0x0000000a080702a4 */ /* 0x000fc6000f8e020c */
[----:B------:R-:W-:Y:S02]  /*b600*/  ULDC UR8, c[0x0][0x638] ;  /* 0x00018e0000087ab9 */ /* 0x000fe40000000800 */
[----:B------:R-:W-:Y:S02]  /*b610*/  IMAD R2, R4, UR8, R13 ;  /* 0x0000000804027c24 */ /* 0x000fe4000f8e020d */
[----:B--2---:R-:W-:Y:S01]  /*b620*/  IMAD R18, R18, R15, UR7 ;  /* 0x0000000712127e24 */ /* 0x004fe2000f8e020f */
[----:B------:R-:W-:Y:S02]  /*b630*/  ULDC UR7, c[0x0][0x600] ;  /* 0x0001800000077ab9 */ /* 0x000fe40000000800 */
[----:B------:R-:W-:-:S05]  /*b640*/  IMAD R5, R2, UR7, R5 ;  /* 0x0000000702057c24 */ /* 0x000fca000f8e0205 */
[----:B------:R-:W-:Y:S02]  /*b650*/  SEL R2, R5, R18, !P1 ;  /* 0x0000001205027207 */ /* 0x000fe40004800000 */
[----:B------:R-:W-:-:S07]  /*b660*/  SEL R18, R18, R5, !P1 ;  /* 0x0000000512127207 */ /* 0x000fce0004800000 */
.L_x_299:
[----:B------:R-:W-:Y:S05]  /*b670*/  BSYNC B1 ;  /* 0x0000000000017941 */ /* 0x000fea0003800000 */
.L_x_298:
[----:B------:R-:W-:-:S13]  /*b680*/  LOP3.LUT P1, RZ, R3, 0xff, RZ, 0xc0, !PT ;  /* 0x000000ff03ff7812 */ /* 0x000fda000782c0ff */
[----:B------:R-:W-:Y:S05]  /*b690*/  @P1 BRA `(.L_x_302) ;  /* 0xfffffff400081947 */ /* 0x000fea000383ffff */
[----:B------:R-:W-:Y:S05]  /*b6a0*/  BSYNC B0 ;  /* 0x0000000000007941 */ /* 0x000fea0003800000 */
.L_x_290:
[----:B------:R-:W-:-:S03]  /*b6b0*/  UMOV UR7, 0xffffffff ;  /* 0xffffffff00077882 */ /* 0x000fc60000000000 */
[----:B------:R-:W-:Y:S05]  /*b6c0*/  BRA.DIV UR7, `(.L_x_303) ;  /* 0x0000000207fc7947 */ /* 0x000fea000b800000 */
[----:B------:R-:W-:-:S13]  /*b6d0*/  ELECT P6, URZ, PT ;  /* 0x00000000003f782f */ /* 0x000fda00038c0000 */
.L_x_317:
[----:B------:R-:W-:Y:S04]  /*b6e0*/  BSSY B0, `(.L_x_304) ;  /* 0x000001a000007945 */ /* 0x000fe80003800000 */
[----:B------:R-:W-:Y:S05]  /*b6f0*/  @!P6 BRA `(.L_x_305) ;  /* 0x000000000060e947 */ /* 0x000fea0003800000 */
[----:B------:R-:W-:-:S04]  /*b700*/  ULOP3.LUT UR7, UR42, 0x2, URZ, 0xfc, !UPT ;  /* 0x000000022a077892 */ /* 0x000fc8000f8efc3f */
[----:B------:R-:W-:-:S06]  /*b710*/  UISETP.NE.AND UP0, UPT, UR7, 0x3, UPT ;  /* 0x000000030700788c */ /* 0x000fcc000bf05270 */
[----:B------:R-:W-:-:S13]  /*b720*/  PLOP3.LUT P0, PT, PT, PT, UP0, 0x80, 0x0 ;  /* 0x000000000000781c */ /* 0x000fda0003f0f008 */
[----:B------:R-:W-:Y:S05]  /*b730*/  @!P0 BRA `(.L_x_306) ;  /* 0x0000000000048947 */ /* 0x000fea0003800000 */
[----:B------:R-:W-:Y:S01]  /*b740*/  BPT.TRAP 0x1 ;  /* 0x000000040000795c */ /* 0x000fe20000300000 */
.L_x_306:
[----:B------:R-:W0:Y:S01]  /*b750*/  S2R R3, SR_CgaCtaId ;  /* 0x0000000000037919 */ /* 0x000e220000008800 */
[----:B------:R-:W-:-:S04]  /*b760*/  MOV R2, 0x400 ;  /* 0x0000040000027802 */ /* 0x000fc80000000f00 */
[----:B0-----:R-:W-:Y:S02]  /*b770*/  LEA R3, R3, R2, 0x18 ;  /* 0x0000000203037211 */ /* 0x001fe400078ec0ff */
[----:B------:R-:W-:-:S03]  /*b780*/  SHF.L.U32 R2, R8, 0x1f, RZ ;  /* 0x0000001f08027819 */ /* 0x000fc600000006ff */
[----:B------:R-:W-:-:S04]  /*b790*/  VIADD R3, R3, 0x10 ;  /* 0x0000001003037836 */ /* 0x000fc80000000000 */
[C---:B------:R-:W-:Y:S02]  /*b7a0*/  IMAD R7, R0.reuse, 0x8, R3 ;  /* 0x0000000800077824 */ /* 0x040fe400078e0203 */
[----:B------:R-:W-:Y:S02]  /*b7b0*/  VIADD R0, R0, 0x1 ;  /* 0x0000000100007836 */ /* 0x000fe40000000000 */
[----:B------:R-:W0:Y:S03]  /*b7c0*/  SYNCS.PHASECHK.TRANS64.TRYWAIT P0, [R7+URZ], R2 ;  /* 0x00000002070075a7 */ /* 0x000e26000800017f */
[----:B------:R-:W-:-:S04]  /*b7d0*/  ISETP.NE.AND P1, PT, R0, 0x2, PT ;  /* 0x000000020000780c */ /* 0x000fc80003f25270 */
[----:B------:R-:W-:Y:S02]  /*b7e0*/  SEL R5, RZ, 0x1, P1 ;  /* 0x00000001ff057807 */ /* 0x000fe40000800000 */
[----:B------:R-:W-:Y:S02]  /*b7f0*/  SEL R0, R0, RZ, P1 ;  /* 0x000000ff00007207 */ /* 0x000fe40000800000 */
[----:B------:R-:W-:Y:S01]  /*b800*/  LOP3.LUT R5, R8, R5, RZ, 0x3c, !PT ;  /* 0x0000000508057212 */ /* 0x000fe200078e3cff */
[----:B0-----:R-:W-:Y:S06]  /*b810*/  @!P0 BRA `(.L_x_307) ;  /* 0x0000000000c88947 */ /* 0x001fec0003800000 */
.L_x_318:
[----:B------:R-:W-:Y:S01]  /*b820*/  IMAD R3, R0, 0x8, R3 ;  /* 0x0000000800037824 */ /* 0x000fe200078e0203 */
[----:B------:R-:W-:-:S07]  /*b830*/  SHF.L.U32 R0, R5, 0x1f, RZ ;  /* 0x0000001f05007819 */ /* 0x000fce00000006ff */
.L_x_308:
[----:B-1----:R1:W2:Y:S02]  /*b840*/  SYNCS.PHASECHK.TRANS64.TRYWAIT P0, [R3+URZ], R0 ;  /* 0x00000000030075a7 */ /* 0x0022a4000800017f */
[----:B--2---:R-:W-:Y:S05]  /*b850*/  @!P0 NANOSLEEP.SYNCS 0x989680 ;  /* 0x009896800000895d */ /* 0x004fea0003900000 */
[----:B------:R-:W2:Y:S02]  /*b860*/  @!P0 SYNCS.PHASECHK.TRANS64 P0, [R3+URZ], R0 ;  /* 0x00000000030085a7 */ /* 0x000ea4000800007f */
[----:B--2---:R-:W-:Y:S05]  /*b870*/  @!P0 BRA `(.L_x_308) ;  /* 0xfffffffc00f08947 */ /* 0x004fea000383ffff */
.L_x_305:
[----:B------:R-:W-:Y:S05]  /*b880*/  BSYNC B0 ;  /* 0x0000000000007941 */ /* 0x000fea0003800000 */
.L_x_304:
[----:B------:R-:W-:Y:S05]  /*b890*/  EXIT ;  /* 0x000000000000794d */ /* 0x000fea0003800000 */
.L_x_14:
[----:B0-----:R0:W1:Y:S02]  /*b8a0*/  SYNCS.PHASECHK.TRANS64.TRYWAIT P0, [R157+URZ], R0 ;  /* 0x000000009d0075a7 */ /* 0x001064000800017f */
[----:B-1----:R-:W-:Y:S05]  /*b8b0*/  @!P0 NANOSLEEP.SYNCS 0x989680 ;  /* 0x009896800000895d */ /* 0x002fea0003900000 */
[----:B------:R-:W1:Y:S02]  /*b8c0*/  @!P0 SYNCS.PHASECHK.TRANS64 P0, [R157+URZ], R0 ;  /* 0x000000009d0085a7 */ /* 0x000e64000800007f */
[----:B-1----:R-:W-:Y:S05]  /*b8d0*/  @!P0 BRA `(.L_x_14) ;  /* 0xfffffffc00f08947 */ /* 0x002fea000383ffff */
[----:B------:R-:W-:Y:S05]  /*b8e0*/  BRA `(.L_x_309) ;  /* 0xffffff5c00187947 */ /* 0x000fea000383ffff */
.L_x_19:
[----:B-1----:R1:W2:Y:S02]  /*b8f0*/  SYNCS.PHASECHK.TRANS64.TRYWAIT P1, [R3+URZ], R0 ;  /* 0x00000000030075a7 */ /* 0x0022a4000802017f */
[----:B--2---:R-:W-:Y:S05]  /*b900*/  @!P1 NANOSLEEP.SYNCS 0x989680 ;  /* 0x009896800000995d */ /* 0x004fea0003900000 */
[----:B------:R-:W2:Y:S02]  /*b910*/  @!P1 SYNCS.PHASECHK.TRANS64 P1, [R3+URZ], R0 ;  /* 0x00000000030095a7 */ /* 0x000ea4000802007f */
[----:B--2---:R-:W-:Y:S05]  /*b920*/  @!P1 BRA `(.L_x_19) ;  /* 0xfffffffc00f09947 */ /* 0x004fea000383ffff */
[----:B------:R-:W-:Y:S05]  /*b930*/  BRA `(.L_x_18) ;  /* 0xffffff5c00887947 */ /* 0x000fea000383ffff */
.L_x_24:
[----:B-1----:R-:W-:-:S04]  /*b940*/  IMAD.U32 R4, RZ, RZ, UR8 ;  /* 0x00000008ff047e24 */ /* 0x002fc8000f8e00ff */
[----:B------:R1:W2:Y:S03]  /*b950*/  SYNCS.PHASECHK.TRANS64.TRYWAIT P1, [R4+URZ], R3 ;  /* 0x00000003040075a7 */ /* 0x0002a6000802017f */
[----:B--2---:R-:W-:Y:S05]  /*b960*/  @!P1 NANOSLEEP.SYNCS 0x989680 ;  /* 0x009896800000995d */ /* 0x004fea0003900000 */
[----:B------:R-:W2:Y:S02]  /*b970*/  @!P1 SYNCS.PHASECHK.TRANS64 P1, [R4+URZ], R3 ;  /* 0x00000003040095a7 */ /* 0x000ea4000802007f */
[----:B--2---:R-:W-:Y:S05]  /*b980*/  @!P1 BRA `(.L_x_24) ;  /* 0xfffffffc00ec9947 */ /* 0x004fea000383ffff */
[----:B------:R-:W-:Y:S05]  /*b990*/  BRA `(.L_x_23) ;  /* 0xffffff6000e47947 */ /* 0x000fea000383ffff */
.L_x_30:
[----:B0-----:R0:W1:Y:S02]  /*b9a0*/  SYNCS.PHASECHK.TRANS64.TRYWAIT P0, [R157+URZ+0x10], R0 ;  /* 0x000010009d0075a7 */ /* 0x001064000800017f */
[----:B-1----:R-:W-:Y:S05]  /*b9b0*/  @!P0 NANOSLEEP.SYNCS 0x989680 ;  /* 0x009896800000895d */ /* 0x002fea0003900000 */
[----:B------:R-:W1:Y:S02]  /*b9c0*/  @!P0 SYNCS.PHASECHK.TRANS64 P0, [R157+URZ+0x10], R0 ;  /* 0x000010009d0085a7 */ /* 0x000e64000800007f */
[----:B-1----:R-:W-:Y:S05]  /*b9d0*/  @!P0 BRA `(.L_x_30) ;  /* 0xfffffffc00f08947 */ /* 0x002fea000383ffff */
[----:B------:R-:W-:Y:S05]  /*b9e0*/  BRA `(.L_x_310) ;  /* 0xffffff6800b07947 */ /* 0x000fea000383ffff */
.L_x_291:
[----:B------:R-:W-:Y:S01]  /*b9f0*/  BSSY B1, `(.L_x_311) ;  /* 0x0000006000017945 */ /* 0x000fe20003800000 */
[----:B------:R-:W-:-:S07]  /*ba00*/  IMAD.MOV.U32 R15, RZ, RZ, -0x1 ;  /* 0xffffffffff0f7424 */ /* 0x000fce00078e00ff */
[----:B------:R-:W-:Y:S05]  /*ba10*/  WARPSYNC.COLLECTIVE R15, `(.L_x_312) ;  /* 0x000000000f0c7348 */ /* 0x000fea0003c00000 */
[----:B------:R-:W-:Y:S02]  /*ba20*/  ELECT P6, UR62, PT ;  /* 0x00000000003e782f */ /* 0x000fe400038c0000 */
[----:B------:R-:W-:Y:S01]  /*ba30*/  MOV R14, UR62 ;  /* 0x0000003e000e7c02 */ /* 0x000fe20008000f00 */
[----:B------:R-:W-:Y:S10]  /*ba40*/  ENDCOLLECTIVE ;  /* 0x000000000000791b */ /* 0x000ff40003800000 */
.L_x_312:
[----:B------:R-:W-:Y:S05]  /*ba50*/  BSYNC B1 ;  /* 0x0000000000017941 */ /* 0x000fea0003800000 */
.L_x_311:
[----:B------:R-:W-:Y:S05]  /*ba60*/  BRA `(.L_x_313) ;  /* 0xfffffff000207947 */ /* 0x000fea000383ffff */
.L_x_294:
[----:B-1----:R1:W2:Y:S02]  /*ba70*/  SYNCS.PHASECHK.TRANS64.TRYWAIT P1, [R7+URZ+0x10], R4 ;  /* 0x00001004070075a7 */ /* 0x0022a4000802017f */
[----:B--2---:R-:W-:Y:S05]  /*ba80*/  @!P1 NANOSLEEP.SYNCS 0x989680 ;  /* 0x009896800000995d */ /* 0x004fea0003900000 */
[----:B------:R-:W2:Y:S02]  /*ba90*/  @!P1 SYNCS.PHASECHK.TRANS64 P1, [R7+URZ+0x10], R4 ;  /* 0x00001004070095a7 */ /* 0x000ea4000802007f */
[----:B--2---:R-:W-:Y:S05]  /*baa0*/  @!P1 BRA `(.L_x_294) ;  /* 0xfffffffc00f09947 */ /* 0x004fea000383ffff */
[----:B------:R-:W-:Y:S05]  /*bab0*/  BRA `(.L_x_314) ;  /* 0xfffffff000547947 */ /* 0x000fea000383ffff */
.L_x_303:
[----:B------:R-:W-:Y:S01]  /*bac0*/  BSSY B0, `(.L_x_315) ;  /* 0x0000006000007945 */ /* 0x000fe20003800000 */
[----:B------:R-:W-:-:S07]  /*bad0*/  IMAD.MOV.U32 R15, RZ, RZ, -0x1 ;  /* 0xffffffffff0f7424 */ /* 0x000fce00078e00ff */
[----:B------:R-:W-:Y:S05]  /*bae0*/  WARPSYNC.COLLECTIVE R15, `(.L_x_316) ;  /* 0x000000000f0c7348 */ /* 0x000fea0003c00000 */
[----:B------:R-:W-:Y:S02]  /*baf0*/  ELECT P6, UR62, PT ;  /* 0x00000000003e782f */ /* 0x000fe400038c0000 */
[----:B------:R-:W-:Y:S01]  /*bb00*/  MOV R14, UR62 ;  /* 0x0000003e000e7c02 */ /* 0x000fe20008000f00 */
[----:B------:R-:W-:Y:S10]  /*bb10*/  ENDCOLLECTIVE ;  /* 0x000000000000791b */ /* 0x000ff40003800000 */
.L_x_316:
[----:B------:R-:W-:Y:S05]  /*bb20*/  BSYNC B0 ;  /* 0x0000000000007941 */ /* 0x000fea0003800000 */
.L_x_315:
[----:B------:R-:W-:Y:S05]  /*bb30*/  BRA `(.L_x_317) ;  /* 0xfffffff800e87947 */ /* 0x000fea000383ffff */
.L_x_307:
[----:B0-----:R0:W1:Y:S02]  /*bb40*/  SYNCS.PHASECHK.TRANS64.TRYWAIT P0, [R7+URZ], R2 ;  /* 0x00000002070075a7 */ /* 0x001064000800017f */
[----:B-1----:R-:W-:Y:S05]  /*bb50*/  @!P0 NANOSLEEP.SYNCS 0x989680 ;  /* 0x009896800000895d */ /* 0x002fea0003900000 */
[----:B------:R-:W1:Y:S02]  /*bb60*/  @!P0 SYNCS.PHASECHK.TRANS64 P0, [R7+URZ], R2 ;  /* 0x00000002070085a7 */ /* 0x000e64000800007f */
[----:B-1----:R-:W-:Y:S05]  /*bb70*/  @!P0 BRA `(.L_x_307) ;  /* 0xfffffffc00f08947 */ /* 0x002fea000383ffff */
[----:B------:R-:W-:Y:S05]  /*bb80*/  BRA `(.L_x_318) ;  /* 0xfffffffc00247947 */ /* 0x000fea000383ffff */
.L_x_319:
[----:B------:R-:W-:-:S00]  /*bb90*/  BRA `(.L_x_319) ;  /* 0xfffffffc00fc7947 */ /* 0x000fc0000383ffff */
[----:B------:R-:W-:-:S00]  /*bba0*/  NOP ;  /* 0x0000000000007918 */ /* 0x000fc00000000000 */
        /* <DEDUP_REMOVED lines=13> */
.L_x_320:


//--------------------- .nv.global.init           --------------------------
	.section	.nv.global.init,"aw",@progbits
.nv.global.init:
	.type		$str$22,@object
	.size		$str$22,($str$23 - $str$22)
$str$22:
        /*0000*/ 	.byte	0x6b, 0x5f, 0x74, 0x69, 0x6c, 0x65, 0x5f, 0x63, 0x6f, 0x75, 0x6e, 0x74, 0x20, 0x3e, 0x3d, 0x20
        /*0010*/ 	.byte	0x31, 0x00
	.type		$str$23,@object
	.size		$str$23,(__unnamed_1 - $str$23)
$str$23:
        /*0012*/ 	.byte	0x2f, 0x74, 0x6d, 0x70, 0x2f, 0x63, 0x75, 0x74, 0x6c, 0x61, 0x73, 0x73, 0x5f, 0x73, 0x77, 0x65
        /*0022*/ 	.byte	0x65, 0x70, 0x5f, 0x73, 0x72, 0x63, 0x2f, 0x69, 0x6e, 0x63, 0x6c, 0x75, 0x64, 0x65, 0x2f, 0x63
        /*0032*/ 	.byte	0x75, 0x74, 0x6c, 0x61, 0x73, 0x73, 0x2f, 0x67, 0x65, 0x6d, 0x6d, 0x2f, 0x63, 0x6f, 0x6c, 0x6c
        /*0042*/ 	.byte	0x65, 0x63, 0x74, 0x69, 0x76, 0x65, 0x2f, 0x73, 0x6d, 0x39, 0x30, 0x5f, 0x6d, 0x6d, 0x61, 0x5f
        /*0052*/ 	.byte	0x74, 0x6d, 0x61, 0x5f, 0x67, 0x6d, 0x6d, 0x61, 0x5f, 0x73, 0x73, 0x5f, 0x77, 0x61, 0x72, 0x70
        /*0062*/ 	.byte	0x73, 0x70, 0x65, 0x63, 0x69, 0x61, 0x6c, 0x69, 0x7a, 0x65, 0x64, 0x2e, 0x68, 0x70, 0x70, 0x00
	.type		__unnamed_1,@object
	.size		__unnamed_1,(.L_0 - __unnamed_1)
__unnamed_1:
        /*0072*/ 	.byte	0x76, 0x6f, 0x69, 0x64, 0x20, 0x63, 0x75, 0x74, 0x6c, 0x61, 0x73, 0x73, 0x3a, 0x3a, 0x67, 0x65
        /* <DEDUP_REMOVED lines=179> */
        /*0bb2*/ 	.byte	0x64, 0x65, 0x6e, 0x74, 0x69, 0x74, 0x79, 0x5d, 0x00
.L_0:


//--------------------- .nv.shared._ZN7cutlass13device_kernelINS_4gemm6kernel13GemmUniversalIN4cute5tupleIJiiiiEEENS1_10collective13CollectiveMmaINS1_34MainloopSm90TmaGmmaWarpSpecializedILi2ENS5_IJNS4_1CILi1EEESB_SB_EEENS1_32KernelTmaWarpSpecializedPingpongEEENS5_IJNSA_ILi64EEENSA_ILi256EEENSA_ILi128EEEEEENS_6half_tENS5_IJlSB_lEEESJ_SK_NS4_8TiledMMAINS4_8MMA_AtomIJNS4_4SM904GMMA26MMA_64x256x16_F32F16F16_SSILNSO_5MajorE0ELSQ_0ELNSO_7ScaleInE1ELSR_1EEEEEENS4_6LayoutISC_NS5_IJNSA_ILi0EEESV_SV_EEEEENS5_IJNS4_10UnderscoreESY_SY_EEEEENS4_13SM90_TMA_LOADENS4_14ComposedLayoutINS4_7SwizzleILi3ELi4ELi3EEENS4_18smem_ptr_flag_bitsILi16EEENSU_INS5_IJNSA_ILi8EEESF_EEENS5_IJSF_SB_EEEEEEEvNS4_8identityES11_S1B_vS1C_EENS_8epilogue10collective6detail29Sm90TmaWarpSpecializedAdapterINS1F_15DefaultEpilogueISJ_SK_SK_NS1E_6thread17LinearCombinationISJ_Li1EffLNS1J_9ScaleType4KindE0ELNS_15FloatRoundStyleE2ESJ_EENS1_15EpilogueDefaultEEEEEvvEEEEvNT_6ParamsE --------------------------
	.section	.nv.shared._ZN7cutlass13device_kernelINS_4gemm6kernel13GemmUniversalIN4cute5tupleIJiiiiEEENS1_10collective13CollectiveMmaINS1_34MainloopSm90TmaGmmaWarpSpecializedILi2ENS5_IJNS4_1CILi1EEESB_SB_EEENS1_32KernelTmaWarpSpecializedPingpongEEENS5_IJNSA_ILi64EEENSA_ILi256EEENSA_ILi128EEEEEENS_6half_tENS5_IJlSB_lEEESJ_SK_NS4_8TiledMMAINS4_8MMA_AtomIJNS4_4SM904GMMA26MMA_64x256x16_F32F16F16_SSILNSO_5MajorE0ELSQ_0ELNSO_7ScaleInE1ELSR_1EEEEEENS4_6LayoutISC_NS5_IJNSA_ILi0EEESV_SV_EEEEENS5_IJNS4_10UnderscoreESY_SY_EEEEENS4_13SM90_TMA_LOADENS4_14ComposedLayoutINS4_7SwizzleILi3ELi4ELi3EEENS4_18smem_ptr_flag_bitsILi16EEENSU_INS5_IJNSA_ILi8EEESF_EEENS5_IJSF_SB_EEEEEEEvNS4_8identityES11_S1B_vS1C_EENS_8epilogue10collective6detail29Sm90TmaWarpSpecializedAdapterINS1F_15DefaultEpilogueISJ_SK_SK_NS1E_6thread17LinearCombinationISJ_Li1EffLNS1J_9ScaleType4KindE0ELNS_15FloatRoundStyleE2ESJ_EENS1_15EpilogueDefaultEEEEEvvEEEEvNT_6ParamsE,"aw",@nobits
	.sectionflags	@""
	.align	16
	.zero		1024


//--------------------- .nv.shared.reserved.0     --------------------------
	.section	.nv.shared.reserved.0,"aw",@nobits
	.weak		__nv_reservedSMEM_offset_0_alias
	.size		__nv_reservedSMEM_offset_0_alias, 0, 0
	.other		__nv_reservedSMEM_offset_0_alias,@"STO_CUDA_RESERVED_SHARED STV_DEFAULT"
__nv_reservedSMEM_offset_0_alias:
	.zero		0


//--------------------- .nv.global                --------------------------
	.section	.nv.global,"aw",@nobits
.nv.global:
	.type		_ZN40_INTERNAL_bb4ecc1c_4_k_cu_f9368dd4_276584cute1_E,@object
	.size		_ZN40_INTERNAL_bb4ecc1c_4_k_cu_f9368dd4_276584cute1_E,(_ZN40_INTERNAL_bb4ecc1c_4_k_cu_f9368dd4_276584cuda3std3__45__cpo6cbeginE - _ZN40_INTERNAL_bb4ecc1c_4_k_cu_f9368dd4_276584cute1_E)
_ZN40_INTERNAL_bb4ecc1c_4_k_cu_f9368dd4_276584cute1_E:
	.zero		1
	.type		_ZN40_INTERNAL_bb4ecc1c_4_k_cu_f9368dd4_276584cuda3std3__45__cpo6cbeginE,@object
	.size		_ZN40_INTERNAL_bb4ecc1c_4_k_cu_f9368dd4_276584cuda3std3__45__cpo6cbeginE,(_ZN40_INTERNAL_bb4ecc1c_4_k_cu_f9368dd4_276584cuda3std3__48in_placeE - _ZN40_INTERNAL_bb4ecc1c_4_k_cu_f9368dd4_276584cuda3std3__45__cpo6cbeginE)
_ZN40_INTERNAL_bb4ecc1c_4_k_cu_f9368dd4_276584cuda3std3__45__cpo6cbeginE:
	.zero		1
	.type		_ZN40_INTERNAL_bb4ecc1c_4_k_cu_f9368dd4_276584cuda3std3__48in_placeE,@object
	.size		_ZN40_INTERNAL_bb4ecc1c_4_k_cu_f9368dd4_276584cuda3std3__48in_placeE,(_ZN40_INTERNAL_bb4ecc1c_4_k_cu_f9368dd4_276584cuda3std6ranges3__45__cpo9iter_moveE - _ZN40_INTERNAL_bb4ecc1c_4_k_cu_f9368dd4_276584cuda3std3__48in_placeE)
_ZN40_INTERNAL_bb4ecc1c_4_k_cu_f9368dd4_276584cuda3std3__48in_placeE:
	.zero		1
	.type		_ZN40_INTERNAL_bb4ecc1c_4_k_cu_f9368dd4_276584cuda3std6ranges3__45__cpo9iter_moveE,@object
	.size		_ZN40_INTERNAL_bb4ecc1c_4_k_cu_f9368dd4_276584cuda3std6ranges3__45__cpo9iter_moveE,(_ZN40_INTERNAL_bb4ecc1c_4_k_cu_f9368dd4_276584cuda3std3__45__cpo5beginE - _ZN40_INTERNAL_bb4ecc1c_4_k_cu_f9368dd4_276584cuda3std6ranges3__45__cpo9iter_moveE)
_ZN40_INTERNAL_bb4ecc1c_4_k_cu_f9368dd4_276584cuda3std6ranges3__45__cpo9iter_moveE:
	.zero		1
	.type		_ZN40_INTERNAL_bb4ecc1c_4_k_cu_f9368dd4_276584cuda3std3__45__cpo5beginE,@object
	.size		_ZN40_INTERNAL_bb4ecc1c_4_k_cu_f9368dd4_276584cuda3std3__45__cpo5beginE,(_ZN40_INTERNAL_bb4ecc1c_4_k_cu_f9368dd4_276584cuda3std3__442_GLOBAL__N__bb4ecc1c_4_k_cu_f9368dd4_276586ignoreE - _ZN40_INTERNAL_bb4ecc1c_4_k_cu_f9368dd4_276584cuda3std3__45__cpo5beginE)
_ZN40_INTERNAL_bb4ecc1c_4_k_cu_f9368dd4_276584cuda3std3__45__cpo5beginE:
	.zero		1
	.type		_ZN40_INTERNAL_bb4ecc1c_4_k_cu_f9368dd4_276584cuda3std3__442_GLOBAL__N__bb4ecc1c_4_k_cu_f9368dd4_276586ignoreE,@object
	.size		_ZN40_INTERNAL_bb4ecc1c_4_k_cu_f9368dd4_276584cuda3std3__442_GLOBAL__N__bb4ecc1c_4_k_cu_f9368dd4_276586ignoreE,(_ZN40_INTERNAL_bb4ecc1c_4_k_cu_f9368dd4_276584cute7productE - _ZN40_INTERNAL_bb4ecc1c_4_k_cu_f9368dd4_276584cuda3std3__442_GLOBAL__N__bb4ecc1c_4_k_cu_f9368dd4_276586ignoreE)
_ZN40_INTERNAL_bb4ecc1c_4_k_cu_f9368dd4_276584cuda3std3__442_GLOBAL__N__bb4ecc1c_4_k_cu_f9368dd4_276586ignoreE:
	.zero		1
	.type		_ZN40_INTERNAL_bb4ecc1c_4_k_cu_f9368dd4_276584cute7productE,@object
	.size		_ZN40_INTERNAL_bb4ecc1c_4_k_cu_f9368dd4_276584cute7productE,(_ZN40_INTERNAL_bb4ecc1c_4_k_cu_f9368dd4_276584cuda3std3__45__cpo3endE - _ZN40_INTERNAL_bb4ecc1c_4_k_cu_f9368dd4_276584cute7productE)
_ZN40_INTERNAL_bb4ecc1c_4_k_cu_f9368dd4_276584cute7productE:
	.zero		1
	.type		_ZN40_INTERNAL_bb4ecc1c_4_k_cu_f9368dd4_276584cuda3std3__45__cpo3endE,@object
	.size		_ZN40_INTERNAL_bb4ecc1c_4_k_cu_f9368dd4_276584cuda3std3__45__cpo3endE,(_ZN40_INTERNAL_bb4ecc1c_4_k_cu_f9368dd4_276584cuda3std3__419piecewise_constructE - _ZN40_INTERNAL_bb4ecc1c_4_k_cu_f9368dd4_276584cuda3std3__45__cpo3endE)
_ZN40_INTERNAL_bb4ecc1c_4_k_cu_f9368dd4_276584cuda3std3__45__cpo3endE:
	.zero		1
	.type		_ZN40_INTERNAL_bb4ecc1c_4_k_cu_f9368dd4_276584cuda3std3__419piecewise_constructE,@object
	.size		_ZN40_INTERNAL_bb4ecc1c_4_k_cu_f9368dd4_276584cuda3std3__419piecewise_constructE,(_ZN40_INTERNAL_bb4ecc1c_4_k_cu_f9368dd4_276584cuda3std3__45__cpo4cendE - _ZN40_INTERNAL_bb4ecc1c_4_k_cu_f9368dd4_276584cuda3std3__419piecewise_constructE)
_ZN40_INTERNAL_bb4ecc1c_4_k_cu_f9368dd4_276584cuda3std3__419piecewise_constructE:
	.zero		1
	.type		_ZN40_INTERNAL_bb4ecc1c_4_k_cu_f9368dd4_276584cuda3std3__45__cpo4cendE,@object
	.size		_ZN40_INTERNAL_bb4ecc1c_4_k_cu_f9368dd4_276584cuda3std3__45__cpo4cendE,(_ZN40_INTERNAL_bb4ecc1c_4_k_cu_f9368dd4_276584cuda3std6ranges3__45__cpo4swapE - _ZN40_INTERNAL_bb4ecc1c_4_k_cu_f9368dd4_276584cuda3std3__45__cpo4cendE)
_ZN40_INTERNAL_bb4ecc1c_4_k_cu_f9368dd4_276584cuda3std3__45__cpo4cendE:
	.zero		1
	.type		_ZN40_INTERNAL_bb4ecc1c_4_k_cu_f9368dd4_276584cuda3std6ranges3__45__cpo4swapE,@object
	.size		_ZN40_INTERNAL_bb4ecc1c_4_k_cu_f9368dd4_276584cuda3std6ranges3__45__cpo4swapE,(.L_8 - _ZN40_INTERNAL_bb4ecc1c_4_k_cu_f9368dd4_276584cuda3std6ranges3__45__cpo4swapE)
_ZN40_INTERNAL_bb4ecc1c_4_k_cu_f9368dd4_276584cuda3std6ranges3__45__cpo4swapE:
	.zero		1
.L_8:


//--------------------- .nv.constant0._ZN7cutlass13device_kernelINS_4gemm6kernel13GemmUniversalIN4cute5tupleIJiiiiEEENS1_10collective13CollectiveMmaINS1_34MainloopSm90TmaGmmaWarpSpecializedILi2ENS5_IJNS4_1CILi1EEESB_SB_EEENS1_32KernelTmaWarpSpecializedPingpongEEENS5_IJNSA_ILi64EEENSA_ILi256EEENSA_ILi128EEEEEENS_6half_tENS5_IJlSB_lEEESJ_SK_NS4_8TiledMMAINS4_8MMA_AtomIJNS4_4SM904GMMA26MMA_64x256x16_F32F16F16_SSILNSO_5MajorE0ELSQ_0ELNSO_7ScaleInE1ELSR_1EEEEEENS4_6LayoutISC_NS5_IJNSA_ILi0EEESV_SV_EEEEENS5_IJNS4_10UnderscoreESY_SY_EEEEENS4_13SM90_TMA_LOADENS4_14ComposedLayoutINS4_7SwizzleILi3ELi4ELi3EEENS4_18smem_ptr_flag_bitsILi16EEENSU_INS5_IJNSA_ILi8EEESF_EEENS5_IJSF_SB_EEEEEEEvNS4_8identityES11_S1B_vS1C_EENS_8epilogue10collective6detail29Sm90TmaWarpSpecializedAdapterINS1F_15DefaultEpilogueISJ_SK_SK_NS1E_6thread17LinearCombinationISJ_Li1EffLNS1J_9ScaleType4KindE0ELNS_15FloatRoundStyleE2ESJ_EENS1_15EpilogueDefaultEEEEEvvEEEEvNT_6ParamsE --------------------------
	.section	.nv.constant0._ZN7cutlass13device_kernelINS_4gemm6kernel13GemmUniversalIN4cute5tupleIJiiiiEEENS1_10collective13CollectiveMmaINS1_34MainloopSm90TmaGmmaWarpSpecializedILi2ENS5_IJNS4_1CILi1EEESB_SB_EEENS1_32KernelTmaWarpSpecializedPingpongEEENS5_IJNSA_ILi64EEENSA_ILi256EEENSA_ILi128EEEEEENS_6half_tENS5_IJlSB_lEEESJ_SK_NS4_8TiledMMAINS4_8MMA_AtomIJNS4_4SM904GMMA26MMA_64x256x16_F32F16F16_SSILNSO_5MajorE0ELSQ_0ELNSO_7ScaleInE1ELSR_1EEEEEENS4_6LayoutISC_NS5_IJNSA_ILi0EEESV_SV_EEEEENS5_IJNS4_10UnderscoreESY_SY_EEEEENS4_13SM90_TMA_LOADENS4_14ComposedLayoutINS4_7SwizzleILi3ELi4ELi3EEENS4_18smem_ptr_flag_bitsILi16EEENSU_INS5_IJNSA_ILi8EEESF_EEENS5_IJSF_SB_EEEEEEEvNS4_8identityES11_S1B_vS1C_EENS_8epilogue10collective6detail29Sm90TmaWarpSpecializedAdapterINS1F_15DefaultEpilogueISJ_SK_SK_NS1E_6thread17LinearCombinationISJ_Li1EffLNS1J_9ScaleType4KindE0ELNS_15FloatRoundStyleE2ESJ_EENS1_15EpilogueDefaultEEEEEvvEEEEvNT_6ParamsE,"a",@progbits
	.sectionflags	@""
	.align	4
.nv.constant0._ZN7cutlass13device_kernelINS_4gemm6kernel13GemmUniversalIN4cute5tupleIJiiiiEEENS1_10collective13CollectiveMmaINS1_34MainloopSm90TmaGmmaWarpSpecializedILi2ENS5_IJNS4_1CILi1EEESB_SB_EEENS1_32KernelTmaWarpSpecializedPingpongEEENS5_IJNSA_ILi64EEENSA_ILi256EEENSA_ILi128EEEEEENS_6half_tENS5_IJlSB_lEEESJ_SK_NS4_8TiledMMAINS4_8MMA_AtomIJNS4_4SM904GMMA26MMA_64x256x16_F32F16F16_SSILNSO_5MajorE0ELSQ_0ELNSO_7ScaleInE1ELSR_1EEEEEENS4_6LayoutISC_NS5_IJNSA_ILi0EEESV_SV_EEEEENS5_IJNS4_10UnderscoreESY_SY_EEEEENS4_13SM90_TMA_LOADENS4_14ComposedLayoutINS4_7SwizzleILi3ELi4ELi3EEENS4_18smem_ptr_flag_bitsILi16EEENSU_INS5_IJNSA_ILi8EEESF_EEENS5_IJSF_SB_EEEEEEEvNS4_8identityES11_S1B_vS1C_EENS_8epilogue10collective6detail29Sm90TmaWarpSpecializedAdapterINS1F_15DefaultEpilogueISJ_SK_SK_NS1E_6thread17LinearCombinationISJ_Li1EffLNS1J_9ScaleType4KindE0ELNS_15FloatRoundStyleE2ESJ_EENS1_15EpilogueDefaultEEEEEvvEEEEvNT_6ParamsE:
	.zero		1664


//--------------------- SYMBOLS --------------------------

	.type		.nv.reservedSmem.offset0,@object
	.size		.nv.reservedSmem.offset0,0x4
	.type		__assertfail,@function
